	.target	sm_90a

	.elftype	@"ET_EXEC"


//--------------------- .note.nv.tkinfo           --------------------------
	.section	.note.nv.tkinfo,"",@"SHT_NOTE"
	.sectionflags	@"SHF_NOTE_NV_TKINFO"
	.tkinfo
        /*0018*/ 	.word	0x00000002
        /*0030*/ 	.string	""
        /*0030*/ 	.string	"ptxas"
        /*0030*/ 	.string	"Cuda compilation tools, release 13.0, V13.0.88"
        /*0030*/ 	.string	"Build cuda_13.0.r13.0/compiler.36424714_0"
        /*0030*/ 	.string	"-arch sm_90a -m 64 "



//--------------------- .note.nv.cuinfo           --------------------------
	.section	.note.nv.cuinfo,"",@"SHT_NOTE"
	.sectionflags	@"SHF_NOTE_NV_CUINFO"
        /*0018*/ 	.short	0x0002
        /*001a*/ 	.short	0x005a
        /*001c*/ 	.short	0x0082
	.zero		2


//--------------------- .nv.info                  --------------------------
	.section	.nv.info,"",@"SHT_CUDA_INFO"
	.align	4


	//----- nvinfo : EIATTR_REGCOUNT
	.align		4
        /*0000*/ 	.byte	0x04, 0x2f
        /*0002*/ 	.short	(.L_15 - .L_14)
	.align		4
.L_14:
        /*0004*/ 	.word	index@(_ZN7cutlass13device_kernelINS_4gemm6kernel13GemmUniversalIN4cute5tupleIJiiiiEEENS1_10collective13CollectiveMmaINS1_34MainloopSm90TmaGmmaWarpSpecializedILi3ENS5_IJNS4_1CILi4EEENSA_ILi2EEENSA_ILi1EEEEEENS1_35KernelTmaWarpSpecializedCooperativeEEENS5_IJNSA_ILi256EEESH_NSA_ILi32EEEEEEfNS5_IJlSD_lEEEfSK_NS4_8TiledMMAINS4_8MMA_AtomIJNS4_4SM904GMMA30MMA_64x256x8_F32TF32TF32_SS_TNILNSO_7ScaleInE1ELSQ_1EEEEEENS4_6LayoutINS5_IJSC_SD_SD_EEENS5_IJSD_NSA_ILi0EEESV_EEEEENS5_IJNS4_10UnderscoreESY_SY_EEEEENS4_23SM90_TMA_LOAD_MULTICASTENS4_14ComposedLayoutINS4_7SwizzleILi3ELi4ELi3EEENS4_18smem_ptr_flag_bitsILi32EEENST_INS5_IJNSA_ILi8EEESI_EEENS5_IJSI_SD_EEEEEEEvNS4_8identityES11_S1B_vS1C_EENS_8epilogue10collective6detail29Sm90TmaWarpSpecializedAdapterINS1F_15DefaultEpilogueIfSK_SK_NS1E_6thread17LinearCombinationIfLi1EffLNS1J_9ScaleType4KindE0ELNS_15FloatRoundStyleE2EfEENS1_15EpilogueDefaultEEEEEvvEEEEvNT_6ParamsE)
        /*0008*/ 	.word	0x000000a8


	//----- nvinfo : EIATTR_FRAME_SIZE
	.align		4
.L_15:
        /*000c*/ 	.byte	0x04, 0x11
        /*000e*/ 	.short	(.L_17 - .L_16)
	.align		4
.L_16:
        /*0010*/ 	.word	index@(_ZN7cutlass13device_kernelINS_4gemm6kernel13GemmUniversalIN4cute5tupleIJiiiiEEENS1_10collective13CollectiveMmaINS1_34MainloopSm90TmaGmmaWarpSpecializedILi3ENS5_IJNS4_1CILi4EEENSA_ILi2EEENSA_ILi1EEEEEENS1_35KernelTmaWarpSpecializedCooperativeEEENS5_IJNSA_ILi256EEESH_NSA_ILi32EEEEEEfNS5_IJlSD_lEEEfSK_NS4_8TiledMMAINS4_8MMA_AtomIJNS4_4SM904GMMA30MMA_64x256x8_F32TF32TF32_SS_TNILNSO_7ScaleInE1ELSQ_1EEEEEENS4_6LayoutINS5_IJSC_SD_SD_EEENS5_IJSD_NSA_ILi0EEESV_EEEEENS5_IJNS4_10UnderscoreESY_SY_EEEEENS4_23SM90_TMA_LOAD_MULTICASTENS4_14ComposedLayoutINS4_7SwizzleILi3ELi4ELi3EEENS4_18smem_ptr_flag_bitsILi32EEENST_INS5_IJNSA_ILi8EEESI_EEENS5_IJSI_SD_EEEEEEEvNS4_8identityES11_S1B_vS1C_EENS_8epilogue10collective6detail29Sm90TmaWarpSpecializedAdapterINS1F_15DefaultEpilogueIfSK_SK_NS1E_6thread17LinearCombinationIfLi1EffLNS1J_9ScaleType4KindE0ELNS_15FloatRoundStyleE2EfEENS1_15EpilogueDefaultEEEEEvvEEEEvNT_6ParamsE)
        /*0014*/ 	.word	0x00000788


	//----- nvinfo : EIATTR_MIN_STACK_SIZE
	.align		4
.L_17:
        /*0018*/ 	.byte	0x04, 0x12
        /*001a*/ 	.short	(.L_19 - .L_18)
	.align		4
.L_18:
        /*001c*/ 	.word	index@(_ZN7cutlass13device_kernelINS_4gemm6kernel13GemmUniversalIN4cute5tupleIJiiiiEEENS1_10collective13CollectiveMmaINS1_34MainloopSm90TmaGmmaWarpSpecializedILi3ENS5_IJNS4_1CILi4EEENSA_ILi2EEENSA_ILi1EEEEEENS1_35KernelTmaWarpSpecializedCooperativeEEENS5_IJNSA_ILi256EEESH_NSA_ILi32EEEEEEfNS5_IJlSD_lEEEfSK_NS4_8TiledMMAINS4_8MMA_AtomIJNS4_4SM904GMMA30MMA_64x256x8_F32TF32TF32_SS_TNILNSO_7ScaleInE1ELSQ_1EEEEEENS4_6LayoutINS5_IJSC_SD_SD_EEENS5_IJSD_NSA_ILi0EEESV_EEEEENS5_IJNS4_10UnderscoreESY_SY_EEEEENS4_23SM90_TMA_LOAD_MULTICASTENS4_14ComposedLayoutINS4_7SwizzleILi3ELi4ELi3EEENS4_18smem_ptr_flag_bitsILi32EEENST_INS5_IJNSA_ILi8EEESI_EEENS5_IJSI_SD_EEEEEEEvNS4_8identityES11_S1B_vS1C_EENS_8epilogue10collective6detail29Sm90TmaWarpSpecializedAdapterINS1F_15DefaultEpilogueIfSK_SK_NS1E_6thread17LinearCombinationIfLi1EffLNS1J_9ScaleType4KindE0ELNS_15FloatRoundStyleE2EfEENS1_15EpilogueDefaultEEEEEvvEEEEvNT_6ParamsE)
        /*0020*/ 	.word	0x00000788
.L_19:


//--------------------- .nv.compat                --------------------------
	.section	.nv.compat,"",@"SHT_CUDA_COMPAT_INFO"
	.align	4
        /*0000*/ 	.byte	0x02, 0x09, 0x01, 0x00, 0x02, 0x02, 0x04, 0x00, 0x02, 0x05, 0x05, 0x00, 0x03, 0x07, 0x01, 0x01
        /*0010*/ 	.byte	0x02, 0x03, 0x01, 0x00, 0x02, 0x06, 0x01, 0x00, 0x04, 0x0b, 0x08, 0x00, 0x00, 0x00, 0x00, 0x00
        /*0020*/ 	.byte	0x00, 0x00, 0x00, 0x00


//--------------------- .nv.info._ZN7cutlass13device_kernelINS_4gemm6kernel13GemmUniversalIN4cute5tupleIJiiiiEEENS1_10collective13CollectiveMmaINS1_34MainloopSm90TmaGmmaWarpSpecializedILi3ENS5_IJNS4_1CILi4EEENSA_ILi2EEENSA_ILi1EEEEEENS1_35KernelTmaWarpSpecializedCooperativeEEENS5_IJNSA_ILi256EEESH_NSA_ILi32EEEEEEfNS5_IJlSD_lEEEfSK_NS4_8TiledMMAINS4_8MMA_AtomIJNS4_4SM904GMMA30MMA_64x256x8_F32TF32TF32_SS_TNILNSO_7ScaleInE1ELSQ_1EEEEEENS4_6LayoutINS5_IJSC_SD_SD_EEENS5_IJSD_NSA_ILi0EEESV_EEEEENS5_IJNS4_10UnderscoreESY_SY_EEEEENS4_23SM90_TMA_LOAD_MULTICASTENS4_14ComposedLayoutINS4_7SwizzleILi3ELi4ELi3EEENS4_18smem_ptr_flag_bitsILi32EEENST_INS5_IJNSA_ILi8EEESI_EEENS5_IJSI_SD_EEEEEEEvNS4_8identityES11_S1B_vS1C_EENS_8epilogue10collective6detail29Sm90TmaWarpSpecializedAdapterINS1F_15DefaultEpilogueIfSK_SK_NS1E_6thread17LinearCombinationIfLi1EffLNS1J_9ScaleType4KindE0ELNS_15FloatRoundStyleE2EfEENS1_15EpilogueDefaultEEEEEvvEEEEvNT_6ParamsE --------------------------
	.section	.nv.info._ZN7cutlass13device_kernelINS_4gemm6kernel13GemmUniversalIN4cute5tupleIJiiiiEEENS1_10collective13CollectiveMmaINS1_34MainloopSm90TmaGmmaWarpSpecializedILi3ENS5_IJNS4_1CILi4EEENSA_ILi2EEENSA_ILi1EEEEEENS1_35KernelTmaWarpSpecializedCooperativeEEENS5_IJNSA_ILi256EEESH_NSA_ILi32EEEEEEfNS5_IJlSD_lEEEfSK_NS4_8TiledMMAINS4_8MMA_AtomIJNS4_4SM904GMMA30MMA_64x256x8_F32TF32TF32_SS_TNILNSO_7ScaleInE1ELSQ_1EEEEEENS4_6LayoutINS5_IJSC_SD_SD_EEENS5_IJSD_NSA_ILi0EEESV_EEEEENS5_IJNS4_10UnderscoreESY_SY_EEEEENS4_23SM90_TMA_LOAD_MULTICASTENS4_14ComposedLayoutINS4_7SwizzleILi3ELi4ELi3EEENS4_18smem_ptr_flag_bitsILi32EEENST_INS5_IJNSA_ILi8EEESI_EEENS5_IJSI_SD_EEEEEEEvNS4_8identityES11_S1B_vS1C_EENS_8epilogue10collective6detail29Sm90TmaWarpSpecializedAdapterINS1F_15DefaultEpilogueIfSK_SK_NS1E_6thread17LinearCombinationIfLi1EffLNS1J_9ScaleType4KindE0ELNS_15FloatRoundStyleE2EfEENS1_15EpilogueDefaultEEEEEvvEEEEvNT_6ParamsE,"",@"SHT_CUDA_INFO"
	.sectionflags	@""
	.align	4


	//----- nvinfo : EIATTR_CUDA_API_VERSION
	.align		4
        /*0000*/ 	.byte	0x04, 0x37
        /*0002*/ 	.short	(.L_21 - .L_20)
.L_20:
        /*0004*/ 	.word	0x00000082


	//----- nvinfo : EIATTR_KPARAM_INFO
	.align		4
.L_21:
        /*0008*/ 	.byte	0x04, 0x17
        /*000a*/ 	.short	(.L_23 - .L_22)
.L_22:
        /*000c*/ 	.word	0x00000000
        /*0010*/ 	.short	0x0000
        /*0012*/ 	.short	0x0070
        /*0014*/ 	.byte	0x00, 0xf0, 0x01, 0x10


	//----- nvinfo : EIATTR_SPARSE_MMA_MASK
	.align		4
.L_23:
        /*0018*/ 	.byte	0x03, 0x50
        /*001a*/ 	.short	0x0000


	//----- nvinfo : EIATTR_MAXREG_COUNT
	.align		4
        /*001c*/ 	.byte	0x03, 0x1b
        /*001e*/ 	.short	0x00a8


	//----- nvinfo : EIATTR_NUM_BARRIERS
	.align		4
        /*0020*/ 	.byte	0x02, 0x4c
        /*0022*/ 	.byte	0x01
	.zero		1


	//----- nvinfo : EIATTR_EXTERNS
	.align		4
        /*0024*/ 	.byte	0x04, 0x0f
        /*0026*/ 	.short	(.L_25 - .L_24)


	//   ....[0]....
	.align		4
.L_24:
        /*0028*/ 	.word	index@(__assertfail)


	//----- nvinfo : EIATTR_ANNOTATIONS
	.align		4
.L_25:
        /*002c*/ 	.byte	0x04, 0x55
        /*002e*/ 	.short	(.L_27 - .L_26)


	//   ....[0]....
.L_26:
        /*0030*/ 	.word	0x00000001
        /*0034*/ 	.byte	0x00, 0x0a, 0x00, 0x00, 0x01, 0x00, 0x00, 0x00, 0x10, 0x0a, 0x00, 0x00, 0x01, 0x00, 0x00, 0x00
        /* <DEDUP_REMOVED lines=715> */
        /*2cf4*/ 	.byte	0xd0, 0x80, 0x01, 0x00, 0x01, 0x00, 0x00, 0x00, 0xf0, 0x80, 0x01, 0x00


	//----- nvinfo : EIATTR_MERCURY_ISA_VERSION
	.align		4
.L_27:
        /*2d00*/ 	.byte	0x03, 0x5f
        /*2d02*/ 	.short	0x0101


	//----- nvinfo : EIATTR_INT_WARP_WIDE_INSTR_OFFSETS
	.align		4
        /*2d04*/ 	.byte	0x04, 0x31
        /*2d06*/ 	.short	(.L_29 - .L_28)


	//   ....[0]....
.L_28:
        /*2d08*/ 	.word	0x00000580


	//   ....[1]....
        /*2d0c*/ 	.word	0x00000590


	//   ....[2]....
        /*2d10*/ 	.word	0x000006f0


	//----- nvinfo : EIATTR_COOP_GROUP_MASK_REGIDS
	.align		4
.L_29:
        /*2d14*/ 	.byte	0x04, 0x29
        /*2d16*/ 	.short	(.L_31 - .L_30)


	//   ....[0]....
.L_30:
        /*2d18*/ 	.word	0xffffffff


	//   ....[1]....
        /*2d1c*/ 	.word	0xffffffff


	//   ....[2]....
        /*2d20*/ 	.word	0xffffffff


	//   ....[3]....
        /*2d24*/ 	.word	0xffffffff


	//   ....[4]....
        /*2d28*/ 	.word	0xffffffff


	//   ....[5]....
        /*2d2c*/ 	.word	0xffffffff


	//----- nvinfo : EIATTR_COOP_GROUP_INSTR_OFFSETS
	.align		4
.L_31:
        /*2d30*/ 	.byte	0x04, 0x28
        /*2d32*/ 	.short	(.L_33 - .L_32)


	//   ....[0]....
.L_32:
        /*2d34*/ 	.word	0x00000070


	//   ....[1]....
        /*2d38*/ 	.word	0x00000080


	//   ....[2]....
        /*2d3c*/ 	.word	0x000001a0


	//   ....[3]....
        /*2d40*/ 	.word	0x000003b0


	//   ....[4]....
        /*2d44*/ 	.word	0x00000840


	//   ....[5]....
        /*2d48*/ 	.word	0x00001410


	//----- nvinfo : EIATTR_REG_RECONFIG
	.align		4
.L_33:
        /*2d4c*/ 	.byte	0x01, 0x54
	.zero		2


	//----- nvinfo : EIATTR_SYSCALL_OFFSETS
	.align		4
        /*2d50*/ 	.byte	0x04, 0x46
        /*2d52*/ 	.short	(.L_35 - .L_34)


	//   ....[0]....
.L_34:
        /*2d54*/ 	.word	0x000015c0


	//----- nvinfo : EIATTR_MBARRIER_INSTR_OFFSETS
	.align		4
.L_35:
        /*2d58*/ 	.byte	0x04, 0x39
        /*2d5a*/ 	.short	(.L_37 - .L_36)


	//   ....[0]....
.L_36:
        /*2d5c*/ 	.word	0x00000320
        /*2d60*/ 	.word	0x000000ff
        /*2d64*/ 	.word	0x00000000
        /*2d68*/ 	.short	0x0100
        /*2d6a*/ 	.byte	0x08
	.zero		1


	//   ....[1]....
        /*2d6c*/ 	.word	0x00000330
        /*2d70*/ 	.word	0x000000ff
        /*2d74*/ 	.word	0x00000018
        /*2d78*/ 	.short	0x0100
        /*2d7a*/ 	.byte	0x08
	.zero		1


	//   ....[2]....
        /*2d7c*/ 	.word	0x00000340
        /*2d80*/ 	.word	0x000000ff
        /*2d84*/ 	.word	0x00000008
        /*2d88*/ 	.short	0x0100
        /*2d8a*/ 	.byte	0x08
	.zero		1


	//   ....[3]....
        /*2d8c*/ 	.word	0x00000350
        /*2d90*/ 	.word	0x000000ff
        /*2d94*/ 	.word	0x00000020
        /*2d98*/ 	.short	0x0100
        /*2d9a*/ 	.byte	0x08
	.zero		1


	//   ....[4]....
        /*2d9c*/ 	.word	0x00000360
        /*2da0*/ 	.word	0x000000ff
        /*2da4*/ 	.word	0x00000010
        /*2da8*/ 	.short	0x0100
        /*2daa*/ 	.byte	0x08
	.zero		1


	//   ....[5]....
        /*2dac*/ 	.word	0x00000370
        /*2db0*/ 	.word	0x000000ff
        /*2db4*/ 	.word	0x00000028
        /*2db8*/ 	.short	0x0100
        /*2dba*/ 	.byte	0x08
	.zero		1


	//   ....[6]....
        /*2dbc*/ 	.word	0x00000760
        /*2dc0*/ 	.word	0x000000ff
        /*2dc4*/ 	.word	0x00000040
        /*2dc8*/ 	.short	0x0100
        /*2dca*/ 	.byte	0x06
	.zero		1


	//   ....[7]....
        /*2dcc*/ 	.word	0x000007b0
        /*2dd0*/ 	.word	0x000000ff
        /*2dd4*/ 	.word	0x00000048
        /*2dd8*/ 	.short	0x0100
        /*2dda*/ 	.byte	0x06
	.zero		1


	//   ....[8]....
        /*2ddc*/ 	.word	0x000016a0
        /*2de0*/ 	.word	0x00000004
        /*2de4*/ 	.word	0x00000000
        /*2de8*/ 	.short	0x010a
        /*2dea*/ 	.byte	0x3f
	.zero		1


	//   ....[9]....
        /*2dec*/ 	.word	0x000016e0
        /*2df0*/ 	.word	0x00000004
        /*2df4*/ 	.word	0x00000000
        /*2df8*/ 	.short	0x010a
        /*2dfa*/ 	.byte	0x3f
	.zero		1


	//   ....[10]....
        /*2dfc*/ 	.word	0x00004d30
        /*2e00*/ 	.word	0x00000003
        /*2e04*/ 	.word	0x00000000
        /*2e08*/ 	.short	0x010a
        /*2e0a*/ 	.byte	0x3f
	.zero		1


	//   ....[11]....
        /*2e0c*/ 	.word	0x00004d70
        /*2e10*/ 	.word	0x00000003
        /*2e14*/ 	.word	0x00000000
        /*2e18*/ 	.short	0x010a
        /*2e1a*/ 	.byte	0x3f
	.zero		1


	//   ....[12]....
        /*2e1c*/ 	.word	0x00008e50
        /*2e20*/ 	.word	0x00000003
        /*2e24*/ 	.word	0x00000000
        /*2e28*/ 	.short	0x0101
        /*2e2a*/ 	.byte	0x3f
	.zero		1


	//   ....[13]....
        /*2e2c*/ 	.word	0x00009080
        /*2e30*/ 	.word	0x00000000
        /*2e34*/ 	.word	0x00000000
        /*2e38*/ 	.short	0x0101
        /*2e3a*/ 	.byte	0x3f
	.zero		1


	//   ....[14]....
        /*2e3c*/ 	.word	0x00017c20
        /*2e40*/ 	.word	0x0000000a
        /*2e44*/ 	.word	0x00000018
        /*2e48*/ 	.short	0x010a
        /*2e4a*/ 	.byte	0x3f
	.zero		1


	//   ....[15]....
        /*2e4c*/ 	.word	0x00017ff0
        /*2e50*/ 	.word	0x00000002
        /*2e54*/ 	.word	0x00000048
        /*2e58*/ 	.short	0x0101
        /*2e5a*/ 	.byte	0x3f
	.zero		1


	//   ....[16]....
        /*2e5c*/ 	.word	0x000187f0
        /*2e60*/ 	.word	0x00000005
        /*2e64*/ 	.word	0x00000000
        /*2e68*/ 	.short	0x010a
        /*2e6a*/ 	.byte	0x3f
	.zero		1


	//   ....[17]....
        /*2e6c*/ 	.word	0x00018880
        /*2e70*/ 	.word	0x00000007
        /*2e74*/ 	.word	0x00000000
        /*2e78*/ 	.short	0x010a
        /*2e7a*/ 	.byte	0x3f
	.zero		1


	//   ....[18]....
        /*2e7c*/ 	.word	0x00018910
        /*2e80*/ 	.word	0x00000003
        /*2e84*/ 	.word	0x00000000
        /*2e88*/ 	.short	0x010a
        /*2e8a*/ 	.byte	0x3f
	.zero		1


	//   ....[19]....
        /*2e8c*/ 	.word	0x00018970
        /*2e90*/ 	.word	0x00000004
        /*2e94*/ 	.word	0x00000000
        /*2e98*/ 	.short	0x010a
        /*2e9a*/ 	.byte	0x3f
	.zero		1


	//   ....[20]....
        /*2e9c*/ 	.word	0x000189c0
        /*2ea0*/ 	.word	0x00000003
        /*2ea4*/ 	.word	0x00000000
        /*2ea8*/ 	.short	0x010a
        /*2eaa*/ 	.byte	0x3f
	.zero		1


	//   ....[21]....
        /*2eac*/ 	.word	0x00018a90
        /*2eb0*/ 	.word	0x0000000a
        /*2eb4*/ 	.word	0x00000018
        /*2eb8*/ 	.short	0x010a
        /*2eba*/ 	.byte	0x3f
	.zero		1


	//   ....[22]....
        /*2ebc*/ 	.word	0x00018b60
        /*2ec0*/ 	.word	0x00000005
        /*2ec4*/ 	.word	0x00000000
        /*2ec8*/ 	.short	0x010a
        /*2eca*/ 	.byte	0x3f
	.zero		1


	//   ....[23]....
        /*2ecc*/ 	.word	0x00018bb0
        /*2ed0*/ 	.word	0x00000007
        /*2ed4*/ 	.word	0x00000000
        /*2ed8*/ 	.short	0x010a
        /*2eda*/ 	.byte	0x3f
	.zero		1


	//----- nvinfo : EIATTR_NUM_MBARRIERS
	.align		4
.L_37:
        /*2edc*/ 	.byte	0x03, 0x38
        /*2ede*/ 	.short	0x0008


	//----- nvinfo : EIATTR_EXIT_INSTR_OFFSETS
	.align		4
        /*2ee0*/ 	.byte	0x04, 0x1c
        /*2ee2*/ 	.short	(.L_39 - .L_38)


	//   ....[0]....
.L_38:
        /*2ee4*/ 	.word	0x00000aa0


	//   ....[1]....
        /*2ee8*/ 	.word	0x00001330


	//   ....[2]....
        /*2eec*/ 	.word	0x00017160


	//   ....[3]....
        /*2ef0*/ 	.word	0x00017780


	//   ....[4]....
        /*2ef4*/ 	.word	0x00018960


	//----- nvinfo : EIATTR_MAX_THREADS
	.align		4
.L_39:
        /*2ef8*/ 	.byte	0x04, 0x05
        /*2efa*/ 	.short	(.L_41 - .L_40)
.L_40:
        /*2efc*/ 	.word	0x00000180
        /*2f00*/ 	.word	0x00000001
        /*2f04*/ 	.word	0x00000001


	//----- nvinfo : EIATTR_CRS_STACK_SIZE
	.align		4
.L_41:
        /*2f08*/ 	.byte	0x04, 0x1e
        /*2f0a*/ 	.short	(.L_43 - .L_42)
.L_42:
        /*2f0c*/ 	.word	0x00000000


	//----- nvinfo : EIATTR_CBANK_PARAM_SIZE
	.align		4
.L_43:
        /*2f10*/ 	.byte	0x03, 0x19
        /*2f12*/ 	.short	0x0470


	//----- nvinfo : EIATTR_PARAM_CBANK
	.align		4
        /*2f14*/ 	.byte	0x04, 0x0a
        /*2f16*/ 	.short	(.L_45 - .L_44)
	.align		4
.L_44:
        /*2f18*/ 	.word	index@(.nv.constant0._ZN7cutlass13device_kernelINS_4gemm6kernel13GemmUniversalIN4cute5tupleIJiiiiEEENS1_10collective13CollectiveMmaINS1_34MainloopSm90TmaGmmaWarpSpecializedILi3ENS5_IJNS4_1CILi4EEENSA_ILi2EEENSA_ILi1EEEEEENS1_35KernelTmaWarpSpecializedCooperativeEEENS5_IJNSA_ILi256EEESH_NSA_ILi32EEEEEEfNS5_IJlSD_lEEEfSK_NS4_8TiledMMAINS4_8MMA_AtomIJNS4_4SM904GMMA30MMA_64x256x8_F32TF32TF32_SS_TNILNSO_7ScaleInE1ELSQ_1EEEEEENS4_6LayoutINS5_IJSC_SD_SD_EEENS5_IJSD_NSA_ILi0EEESV_EEEEENS5_IJNS4_10UnderscoreESY_SY_EEEEENS4_23SM90_TMA_LOAD_MULTICASTENS4_14ComposedLayoutINS4_7SwizzleILi3ELi4ELi3EEENS4_18smem_ptr_flag_bitsILi32EEENST_INS5_IJNSA_ILi8EEESI_EEENS5_IJSI_SD_EEEEEEEvNS4_8identityES11_S1B_vS1C_EENS_8epilogue10collective6detail29Sm90TmaWarpSpecializedAdapterINS1F_15DefaultEpilogueIfSK_SK_NS1E_6thread17LinearCombinationIfLi1EffLNS1J_9ScaleType4KindE0ELNS_15FloatRoundStyleE2EfEENS1_15EpilogueDefaultEEEEEvvEEEEvNT_6ParamsE)
        /*2f1c*/ 	.short	0x0210
        /*2f1e*/ 	.short	0x0470


	//----- nvinfo : EIATTR_SW_WAR
	.align		4
.L_45:
        /*2f20*/ 	.byte	0x04, 0x36
        /*2f22*/ 	.short	(.L_47 - .L_46)
.L_46:
        /*2f24*/ 	.word	0x00000008
.L_47:


//--------------------- .nv.callgraph             --------------------------
	.section	.nv.callgraph,"",@"SHT_CUDA_CALLGRAPH"
	.align	4
	.sectionentsize	8
	.align		4
        /*0000*/ 	.word	0x00000000
	.align		4
        /*0004*/ 	.word	0xffffffff
	.align		4
        /*0008*/ 	.word	index@(_ZN7cutlass13device_kernelINS_4gemm6kernel13GemmUniversalIN4cute5tupleIJiiiiEEENS1_10collective13CollectiveMmaINS1_34MainloopSm90TmaGmmaWarpSpecializedILi3ENS5_IJNS4_1CILi4EEENSA_ILi2EEENSA_ILi1EEEEEENS1_35KernelTmaWarpSpecializedCooperativeEEENS5_IJNSA_ILi256EEESH_NSA_ILi32EEEEEEfNS5_IJlSD_lEEEfSK_NS4_8TiledMMAINS4_8MMA_AtomIJNS4_4SM904GMMA30MMA_64x256x8_F32TF32TF32_SS_TNILNSO_7ScaleInE1ELSQ_1EEEEEENS4_6LayoutINS5_IJSC_SD_SD_EEENS5_IJSD_NSA_ILi0EEESV_EEEEENS5_IJNS4_10UnderscoreESY_SY_EEEEENS4_23SM90_TMA_LOAD_MULTICASTENS4_14ComposedLayoutINS4_7SwizzleILi3ELi4ELi3EEENS4_18smem_ptr_flag_bitsILi32EEENST_INS5_IJNSA_ILi8EEESI_EEENS5_IJSI_SD_EEEEEEEvNS4_8identityES11_S1B_vS1C_EENS_8epilogue10collective6detail29Sm90TmaWarpSpecializedAdapterINS1F_15DefaultEpilogueIfSK_SK_NS1E_6thread17LinearCombinationIfLi1EffLNS1J_9ScaleType4KindE0ELNS_15FloatRoundStyleE2EfEENS1_15EpilogueDefaultEEEEEvvEEEEvNT_6ParamsE)
	.align		4
        /*000c*/ 	.word	index@(__assertfail)
	.align		4
        /*0010*/ 	.word	0x00000000
	.align		4
        /*0014*/ 	.word	0xfffffffe
	.align		4
        /*0018*/ 	.word	0x00000000
	.align		4
        /*001c*/ 	.word	0xfffffffd
	.align		4
        /*0020*/ 	.word	0x00000000
	.align		4
        /*0024*/ 	.word	0xfffffffc


//--------------------- .nv.constant4             --------------------------
	.section	.nv.constant4,"a",@progbits
	.align	8
	.align		8
.nv.constant4:
        /*0000*/ 	.dword	__assertfail
	.align		8
        /*0008*/ 	.dword	__unnamed_1
	.align		8
        /*0010*/ 	.dword	_ZN40_INTERNAL_760d4f75_4_k_cu_9ecea0b6_268594cuda3std3__45__cpo5beginE
	.align		8
        /*0018*/ 	.dword	_ZN40_INTERNAL_760d4f75_4_k_cu_9ecea0b6_268594cuda3std3__45__cpo3endE
	.align		8
        /*0020*/ 	.dword	_ZN40_INTERNAL_760d4f75_4_k_cu_9ecea0b6_268594cuda3std3__45__cpo6cbeginE
	.align		8
        /*0028*/ 	.dword	_ZN40_INTERNAL_760d4f75_4_k_cu_9ecea0b6_268594cuda3std3__45__cpo4cendE
	.align		8
        /*0030*/ 	.dword	_ZN40_INTERNAL_760d4f75_4_k_cu_9ecea0b6_268594cuda3std3__442_GLOBAL__N__760d4f75_4_k_cu_9ecea0b6_268596ignoreE
	.align		8
        /*0038*/ 	.dword	_ZN40_INTERNAL_760d4f75_4_k_cu_9ecea0b6_268594cuda3std3__419piecewise_constructE
	.align		8
        /*0040*/ 	.dword	_ZN40_INTERNAL_760d4f75_4_k_cu_9ecea0b6_268594cuda3std3__48in_placeE
	.align		8
        /*0048*/ 	.dword	_ZN40_INTERNAL_760d4f75_4_k_cu_9ecea0b6_268594cuda3std6ranges3__45__cpo4swapE
	.align		8
        /*0050*/ 	.dword	_ZN40_INTERNAL_760d4f75_4_k_cu_9ecea0b6_268594cuda3std6ranges3__45__cpo9iter_moveE
	.align		8
        /*0058*/ 	.dword	_ZN40_INTERNAL_760d4f75_4_k_cu_9ecea0b6_268594cute7productE
	.align		8
        /*0060*/ 	.dword	_ZN40_INTERNAL_760d4f75_4_k_cu_9ecea0b6_268594cute1_E
	.align		8
        /*0068*/ 	.dword	$str$22
	.align		8
        /*0070*/ 	.dword	$str$23


//--------------------- .text._ZN7cutlass13device_kernelINS_4gemm6kernel13GemmUniversalIN4cute5tupleIJiiiiEEENS1_10collective13CollectiveMmaINS1_34MainloopSm90TmaGmmaWarpSpecializedILi3ENS5_IJNS4_1CILi4EEENSA_ILi2EEENSA_ILi1EEEEEENS1_35KernelTmaWarpSpecializedCooperativeEEENS5_IJNSA_ILi256EEESH_NSA_ILi32EEEEEEfNS5_IJlSD_lEEEfSK_NS4_8TiledMMAINS4_8MMA_AtomIJNS4_4SM904GMMA30MMA_64x256x8_F32TF32TF32_SS_TNILNSO_7ScaleInE1ELSQ_1EEEEEENS4_6LayoutINS5_IJSC_SD_SD_EEENS5_IJSD_NSA_ILi0EEESV_EEEEENS5_IJNS4_10UnderscoreESY_SY_EEEEENS4_23SM90_TMA_LOAD_MULTICASTENS4_14ComposedLayoutINS4_7SwizzleILi3ELi4ELi3EEENS4_18smem_ptr_flag_bitsILi32EEENST_INS5_IJNSA_ILi8EEESI_EEENS5_IJSI_SD_EEEEEEEvNS4_8identityES11_S1B_vS1C_EENS_8epilogue10collective6detail29Sm90TmaWarpSpecializedAdapterINS1F_15DefaultEpilogueIfSK_SK_NS1E_6thread17LinearCombinationIfLi1EffLNS1J_9ScaleType4KindE0ELNS_15FloatRoundStyleE2EfEENS1_15EpilogueDefaultEEEEEvvEEEEvNT_6ParamsE --------------------------
	.section	.text._ZN7cutlass13device_kernelINS_4gemm6kernel13GemmUniversalIN4cute5tupleIJiiiiEEENS1_10collective13CollectiveMmaINS1_34MainloopSm90TmaGmmaWarpSpecializedILi3ENS5_IJNS4_1CILi4EEENSA_ILi2EEENSA_ILi1EEEEEENS1_35KernelTmaWarpSpecializedCooperativeEEENS5_IJNSA_ILi256EEESH_NSA_ILi32EEEEEEfNS5_IJlSD_lEEEfSK_NS4_8TiledMMAINS4_8MMA_AtomIJNS4_4SM904GMMA30MMA_64x256x8_F32TF32TF32_SS_TNILNSO_7ScaleInE1ELSQ_1EEEEEENS4_6LayoutINS5_IJSC_SD_SD_EEENS5_IJSD_NSA_ILi0EEESV_EEEEENS5_IJNS4_10UnderscoreESY_SY_EEEEENS4_23SM90_TMA_LOAD_MULTICASTENS4_14ComposedLayoutINS4_7SwizzleILi3ELi4ELi3EEENS4_18smem_ptr_flag_bitsILi32EEENST_INS5_IJNSA_ILi8EEESI_EEENS5_IJSI_SD_EEEEEEEvNS4_8identityES11_S1B_vS1C_EENS_8epilogue10collective6detail29Sm90TmaWarpSpecializedAdapterINS1F_15DefaultEpilogueIfSK_SK_NS1E_6thread17LinearCombinationIfLi1EffLNS1J_9ScaleType4KindE0ELNS_15FloatRoundStyleE2EfEENS1_15EpilogueDefaultEEEEEvvEEEEvNT_6ParamsE,"ax",@progbits
	.align	128
.text._ZN7cutlass13device_kernelINS_4gemm6kernel13GemmUniversalIN4cute5tupleIJiiiiEEENS1_10collective13CollectiveMmaINS1_34MainloopSm90TmaGmmaWarpSpecializedILi3ENS5_IJNS4_1CILi4EEENSA_ILi2EEENSA_ILi1EEEEEENS1_35KernelTmaWarpSpecializedCooperativeEEENS5_IJNSA_ILi256EEESH_NSA_ILi32EEEEEEfNS5_IJlSD_lEEEfSK_NS4_8TiledMMAINS4_8MMA_AtomIJNS4_4SM904GMMA30MMA_64x256x8_F32TF32TF32_SS_TNILNSO_7ScaleInE1ELSQ_1EEEEEENS4_6LayoutINS5_IJSC_SD_SD_EEENS5_IJSD_NSA_ILi0EEESV_EEEEENS5_IJNS4_10UnderscoreESY_SY_EEEEENS4_23SM90_TMA_LOAD_MULTICASTENS4_14ComposedLayoutINS4_7SwizzleILi3ELi4ELi3EEENS4_18smem_ptr_flag_bitsILi32EEENST_INS5_IJNSA_ILi8EEESI_EEENS5_IJSI_SD_EEEEEEEvNS4_8identityES11_S1B_vS1C_EENS_8epilogue10collective6detail29Sm90TmaWarpSpecializedAdapterINS1F_15DefaultEpilogueIfSK_SK_NS1E_6thread17LinearCombinationIfLi1EffLNS1J_9ScaleType4KindE0ELNS_15FloatRoundStyleE2EfEENS1_15EpilogueDefaultEEEEEvvEEEEvNT_6ParamsE:
        .type           _ZN7cutlass13device_kernelINS_4gemm6kernel13GemmUniversalIN4cute5tupleIJiiiiEEENS1_10collective13CollectiveMmaINS1_34MainloopSm90TmaGmmaWarpSpecializedILi3ENS5_IJNS4_1CILi4EEENSA_ILi2EEENSA_ILi1EEEEEENS1_35KernelTmaWarpSpecializedCooperativeEEENS5_IJNSA_ILi256EEESH_NSA_ILi32EEEEEEfNS5_IJlSD_lEEEfSK_NS4_8TiledMMAINS4_8MMA_AtomIJNS4_4SM904GMMA30MMA_64x256x8_F32TF32TF32_SS_TNILNSO_7ScaleInE1ELSQ_1EEEEEENS4_6LayoutINS5_IJSC_SD_SD_EEENS5_IJSD_NSA_ILi0EEESV_EEEEENS5_IJNS4_10UnderscoreESY_SY_EEEEENS4_23SM90_TMA_LOAD_MULTICASTENS4_14ComposedLayoutINS4_7SwizzleILi3ELi4ELi3EEENS4_18smem_ptr_flag_bitsILi32EEENST_INS5_IJNSA_ILi8EEESI_EEENS5_IJSI_SD_EEEEEEEvNS4_8identityES11_S1B_vS1C_EENS_8epilogue10collective6detail29Sm90TmaWarpSpecializedAdapterINS1F_15DefaultEpilogueIfSK_SK_NS1E_6thread17LinearCombinationIfLi1EffLNS1J_9ScaleType4KindE0ELNS_15FloatRoundStyleE2EfEENS1_15EpilogueDefaultEEEEEvvEEEEvNT_6ParamsE,@function
        .size           _ZN7cutlass13device_kernelINS_4gemm6kernel13GemmUniversalIN4cute5tupleIJiiiiEEENS1_10collective13CollectiveMmaINS1_34MainloopSm90TmaGmmaWarpSpecializedILi3ENS5_IJNS4_1CILi4EEENSA_ILi2EEENSA_ILi1EEEEEENS1_35KernelTmaWarpSpecializedCooperativeEEENS5_IJNSA_ILi256EEESH_NSA_ILi32EEEEEEfNS5_IJlSD_lEEEfSK_NS4_8TiledMMAINS4_8MMA_AtomIJNS4_4SM904GMMA30MMA_64x256x8_F32TF32TF32_SS_TNILNSO_7ScaleInE1ELSQ_1EEEEEENS4_6LayoutINS5_IJSC_SD_SD_EEENS5_IJSD_NSA_ILi0EEESV_EEEEENS5_IJNS4_10UnderscoreESY_SY_EEEEENS4_23SM90_TMA_LOAD_MULTICASTENS4_14ComposedLayoutINS4_7SwizzleILi3ELi4ELi3EEENS4_18smem_ptr_flag_bitsILi32EEENST_INS5_IJNSA_ILi8EEESI_EEENS5_IJSI_SD_EEEEEEEvNS4_8identityES11_S1B_vS1C_EENS_8epilogue10collective6detail29Sm90TmaWarpSpecializedAdapterINS1F_15DefaultEpilogueIfSK_SK_NS1E_6thread17LinearCombinationIfLi1EffLNS1J_9ScaleType4KindE0ELNS_15FloatRoundStyleE2EfEENS1_15EpilogueDefaultEEEEEvvEEEEvNT_6ParamsE,(.L_x_579 - _ZN7cutlass13device_kernelINS_4gemm6kernel13GemmUniversalIN4cute5tupleIJiiiiEEENS1_10collective13CollectiveMmaINS1_34MainloopSm90TmaGmmaWarpSpecializedILi3ENS5_IJNS4_1CILi4EEENSA_ILi2EEENSA_ILi1EEEEEENS1_35KernelTmaWarpSpecializedCooperativeEEENS5_IJNSA_ILi256EEESH_NSA_ILi32EEEEEEfNS5_IJlSD_lEEEfSK_NS4_8TiledMMAINS4_8MMA_AtomIJNS4_4SM904GMMA30MMA_64x256x8_F32TF32TF32_SS_TNILNSO_7ScaleInE1ELSQ_1EEEEEENS4_6LayoutINS5_IJSC_SD_SD_EEENS5_IJSD_NSA_ILi0EEESV_EEEEENS5_IJNS4_10UnderscoreESY_SY_EEEEENS4_23SM90_TMA_LOAD_MULTICASTENS4_14ComposedLayoutINS4_7SwizzleILi3ELi4ELi3EEENS4_18smem_ptr_flag_bitsILi32EEENST_INS5_IJNSA_ILi8EEESI_EEENS5_IJSI_SD_EEEEEEEvNS4_8identityES11_S1B_vS1C_EENS_8epilogue10collective6detail29Sm90TmaWarpSpecializedAdapterINS1F_15DefaultEpilogueIfSK_SK_NS1E_6thread17LinearCombinationIfLi1EffLNS1J_9ScaleType4KindE0ELNS_15FloatRoundStyleE2EfEENS1_15EpilogueDefaultEEEEEvvEEEEvNT_6ParamsE)
        .other          _ZN7cutlass13device_kernelINS_4gemm6kernel13GemmUniversalIN4cute5tupleIJiiiiEEENS1_10collective13CollectiveMmaINS1_34MainloopSm90TmaGmmaWarpSpecializedILi3ENS5_IJNS4_1CILi4EEENSA_ILi2EEENSA_ILi1EEEEEENS1_35KernelTmaWarpSpecializedCooperativeEEENS5_IJNSA_ILi256EEESH_NSA_ILi32EEEEEEfNS5_IJlSD_lEEEfSK_NS4_8TiledMMAINS4_8MMA_AtomIJNS4_4SM904GMMA30MMA_64x256x8_F32TF32TF32_SS_TNILNSO_7ScaleInE1ELSQ_1EEEEEENS4_6LayoutINS5_IJSC_SD_SD_EEENS5_IJSD_NSA_ILi0EEESV_EEEEENS5_IJNS4_10UnderscoreESY_SY_EEEEENS4_23SM90_TMA_LOAD_MULTICASTENS4_14ComposedLayoutINS4_7SwizzleILi3ELi4ELi3EEENS4_18smem_ptr_flag_bitsILi32EEENST_INS5_IJNSA_ILi8EEESI_EEENS5_IJSI_SD_EEEEEEEvNS4_8identityES11_S1B_vS1C_EENS_8epilogue10collective6detail29Sm90TmaWarpSpecializedAdapterINS1F_15DefaultEpilogueIfSK_SK_NS1E_6thread17LinearCombinationIfLi1EffLNS1J_9ScaleType4KindE0ELNS_15FloatRoundStyleE2EfEENS1_15EpilogueDefaultEEEEEvvEEEEvNT_6ParamsE,@"STO_CUDA_ENTRY STV_DEFAULT"
_ZN7cutlass13device_kernelINS_4gemm6kernel13GemmUniversalIN4cute5tupleIJiiiiEEENS1_10collective13CollectiveMmaINS1_34MainloopSm90TmaGmmaWarpSpecializedILi3ENS5_IJNS4_1CILi4EEENSA_ILi2EEENSA_ILi1EEEEEENS1_35KernelTmaWarpSpecializedCooperativeEEENS5_IJNSA_ILi256EEESH_NSA_ILi32EEEEEEfNS5_IJlSD_lEEEfSK_NS4_8TiledMMAINS4_8MMA_AtomIJNS4_4SM904GMMA30MMA_64x256x8_F32TF32TF32_SS_TNILNSO_7ScaleInE1ELSQ_1EEEEEENS4_6LayoutINS5_IJSC_SD_SD_EEENS5_IJSD_NSA_ILi0EEESV_EEEEENS5_IJNS4_10UnderscoreESY_SY_EEEEENS4_23SM90_TMA_LOAD_MULTICASTENS4_14ComposedLayoutINS4_7SwizzleILi3ELi4ELi3EEENS4_18smem_ptr_flag_bitsILi32EEENST_INS5_IJNSA_ILi8EEESI_EEENS5_IJSI_SD_EEEEEEEvNS4_8identityES11_S1B_vS1C_EENS_8epilogue10collective6detail29Sm90TmaWarpSpecializedAdapterINS1F_15DefaultEpilogueIfSK_SK_NS1E_6thread17LinearCombinationIfLi1EffLNS1J_9ScaleType4KindE0ELNS_15FloatRoundStyleE2EfEENS1_15EpilogueDefaultEEEEEvvEEEEvNT_6ParamsE:
[----:B------:R-:W0:Y:S02]  /*0000*/  LDC R1, c[0x0][0x28] ;  /* 0x00000a00ff017b82 */ /* 0x000e240000000800 */
[----:B0-----:R-:W-:Y:S01]  /*0010*/  IADD3 R1, R1, -0x788, RZ ;  /* 0xfffff87801017810 */ /* 0x001fe20007ffe0ff */
[----:B------:R-:W0:Y:S01]  /*0020*/  S2R R4, SR_TID.X ;  /* 0x0000000000047919 */ /* 0x000e220000002100 */
[----:B------:R-:W-:Y:S01]  /*0030*/  ELECT P0, URZ, PT ;  /* 0x00000000003f782f */ /* 0x000fe20003800000 */
[----:B------:R-:W-:Y:S01]  /*0040*/  BSSY B0, `(.L_x_0) ;  /* 0x0000015000007945 */ /* 0x000fe20003800000 */
[--C-:B0-----:R-:W-:Y:S02]  /*0050*/  SHF.R.U32.HI R0, RZ, 0x5, R4.reuse ;  /* 0x00000005ff007819 */ /* 0x101fe40000011604 */
[----:B------:R-:W-:-:S03]  /*0060*/  SHF.R.U32.HI R2, RZ, 0x7, R4 ;  /* 0x00000007ff027819 */ /* 0x000fc60000011604 */
[----:B------:R-:W0:Y:S04]  /*0070*/  SHFL.IDX PT, R3, R0, RZ, 0x1f ;  /* 0x00001fff00037589 */ /* 0x000e2800000e0000 */
[----:B------:R-:W1:Y:S01]  /*0080*/  SHFL.IDX PT, R2, R2, RZ, 0x1f ;  /* 0x00001fff02027589 */ /* 0x000e6200000e0000 */
[----:B0-----:R-:W-:Y:S02]  /*0090*/  R2UR UR9, R3 ;  /* 0x00000000030972ca */ /* 0x001fe400000e0000 */
[----:B-1----:R-:W-:-:S11]  /*00a0*/  R2UR UR5, R2 ;  /* 0x00000000020572ca */ /* 0x002fd600000e0000 */
[----:B------:R-:W-:Y:S02]  /*00b0*/  USHF.R.S32.HI UR4, URZ, 0x1f, UR9 ;  /* 0x0000001f3f047899 */ /* 0x000fe40008011409 */
[----:B------:R-:W-:Y:S02]  /*00c0*/  ISETP.NE.OR P0, PT, RZ, UR9, !P0 ;  /* 0x00000009ff007c0c */ /* 0x000fe4000c705670 */
[----:B------:R-:W-:-:S04]  /*00d0*/  ULEA.HI UR4, UR4, UR9, URZ, 0x2 ;  /* 0x0000000904047291 */ /* 0x000fc8000f8f103f */
[----:B------:R-:W-:-:S04]  /*00e0*/  ULOP3.LUT UR4, UR4, 0xfffffffc, URZ, 0xc0, !UPT ;  /* 0xfffffffc04047892 */ /* 0x000fc8000f8ec03f */
[----:B------:R-:W-:-:S03]  /*00f0*/  UIADD3 UR9, UR9, -UR4, URZ ;  /* 0x8000000409097290 */ /* 0x000fc6000fffe03f */
[----:B------:R-:W-:Y:S09]  /*0100*/  @P0 BRA `(.L_x_1) ;  /* 0x0000000000200947 */ /* 0x000ff20003800000 */
[----:B------:R-:W-:Y:S02]  /*0110*/  ULDC.64 UR6, c[0x0][0x198] ;  /* 0x0000660000067ab9 */ /* 0x000fe40000000a00 */
[----:B------:R-:W-:Y:S02]  /*0120*/  UIADD3 UR10, UP0, UR6, 0xf0, URZ ;  /* 0x000000f0060a7890 */ /* 0x000fe4000ff1e03f */
[----:B------:R-:W-:Y:S02]  /*0130*/  UIADD3 UR6, UP1, UR6, 0x1f0, URZ ;  /* 0x000001f006067890 */ /* 0x000fe4000ff3e03f */
[----:B------:R-:W-:Y:S02]  /*0140*/  UIADD3.X UR11, URZ, UR7, URZ, UP0, !UPT ;  /* 0x000000073f0b7290 */ /* 0x000fe400087fe43f */
[----:B------:R-:W-:-:S07]  /*0150*/  UIADD3.X UR7, URZ, UR7, URZ, UP1, !UPT ;  /* 0x000000073f077290 */ /* 0x000fce0008ffe43f */
[----:B------:R0:W-:Y:S02]  /*0160*/  UTMACCTL.PF [UR10] ;  /* 0x000000000a0079b9 */ /* 0x0001e40008040000 */
[----:B------:R0:W-:Y:S02]  /*0170*/  UTMACCTL.PF [UR6] ;  /* 0x00000000060079b9 */ /* 0x0001e40008040000 */
[----:B0-----:R-:W-:Y:S01]  /*0180*/  NOP ;  /* 0x0000000000007918 */ /* 0x001fe20000000000 */
.L_x_1:
[----:B------:R-:W-:Y:S05]  /*0190*/  BSYNC B0 ;  /* 0x0000000000007941 */ /* 0x000fea0003800000 */
.L_x_0:
[----:B------:R-:W0:Y:S01]  /*01a0*/  SHFL.IDX PT, R2, R0, RZ, 0x1f ;  /* 0x00001fff00027589 */ /* 0x000e2200000e0000 */
[----:B------:R-:W-:Y:S01]  /*01b0*/  UISETP.NE.AND UP0, UPT, UR9, 0x3, UPT ;  /* 0x000000030900788c */ /* 0x000fe2000bf05270 */
[----:B------:R-:W-:Y:S01]  /*01c0*/  ISETP.NE.AND P1, PT, RZ, UR5, PT ;  /* 0x00000005ff007c0c */ /* 0x000fe2000bf25270 */
[----:B------:R-:W-:Y:S02]  /*01d0*/  UIADD3 UR16, UR5, -0x1, URZ ;  /* 0xffffffff05107890 */ /* 0x000fe4000fffe03f */
[----:B------:R-:W-:Y:S02]  /*01e0*/  UISETP.EQ.OR UP0, UPT, UR9, URZ, !UP0 ;  /* 0x0000003f0900728c */ /* 0x000fe4000c702670 */
[----:B------:R-:W-:Y:S02]  /*01f0*/  UISETP.GE.U32.AND UP1, UPT, UR16, 0x2, UPT ;  /* 0x000000021000788c */ /* 0x000fe4000bf26070 */
[----:B------:R-:W-:-:S04]  /*0200*/  UISETP.EQ.AND UP0, UPT, UR5, URZ, UP0 ;  /* 0x0000003f0500728c */ /* 0x000fc80008702270 */
[----:B------:R-:W-:-:S04]  /*0210*/  USEL UR40, URZ, 0x1, !UP0 ;  /* 0x000000013f287887 */ /* 0x000fc8000c000000 */
[----:B------:R-:W-:Y:S01]  /*0220*/  USEL UR40, UR40, 0x2, UP1 ;  /* 0x0000000228287887 */ /* 0x000fe20008800000 */
[----:B0-----:R-:W-:-:S13]  /*0230*/  ISETP.NE.AND P0, PT, R2, RZ, PT ;  /* 0x000000ff0200720c */ /* 0x001fda0003f05270 */
[----:B------:R-:W-:Y:S05]  /*0240*/  @P0 BRA `(.L_x_2) ;  /* 0x0000000000500947 */ /* 0x000fea0003800000 */
[----:B------:R-:W0:Y:S01]  /*0250*/  S2UR UR8, SR_CgaCtaId ;  /* 0x00000000000879c3 */ /* 0x000e220000008800 */
[----:B------:R-:W-:Y:S01]  /*0260*/  UMOV UR4, 0x400 ;  /* 0x0000040000047882 */ /* 0x000fe20000000000 */
[----:B------:R-:W-:Y:S01]  /*0270*/  UMOV UR5, 0x1 ;  /* 0x0000000100057882 */ /* 0x000fe20000000000 */
[----:B------:R-:W-:Y:S01]  /*0280*/  UMOV UR6, 0xa ;  /* 0x0000000a00067882 */ /* 0x000fe20000000000 */
[----:B------:R-:W-:Y:S01]  /*0290*/  ELECT P0, URZ, PT ;  /* 0x00000000003f782f */ /* 0x000fe20003800000 */
[----:B------:R-:W-:-:S04]  /*02a0*/  UIADD3 UR6, -UR6, 0x100000, URZ ;  /* 0x0010000006067890 */ /* 0x000fc8000fffe13f */
[----:B------:R-:W-:Y:S02]  /*02b0*/  USHF.L.U32 UR7, UR6, 0xb, URZ ;  /* 0x0000000b06077899 */ /* 0x000fe4000800063f */
[----:B------:R-:W-:Y:S02]  /*02c0*/  USHF.L.U32 UR6, UR6, 0x1, URZ ;  /* 0x0000000106067899 */ /* 0x000fe4000800063f */
[----:B0-----:R-:W-:Y:S02]  /*02d0*/  ULEA UR8, UR8, UR4, 0x18 ;  /* 0x0000000408087291 */ /* 0x001fe4000f8ec03f */
[----:B------:R-:W-:-:S04]  /*02e0*/  UIADD3 UR4, -UR5, 0x100000, URZ ;  /* 0x0010000005047890 */ /* 0x000fc8000fffe13f */
[----:B------:R-:W-:Y:S02]  /*02f0*/  USHF.L.U32 UR5, UR4, 0xb, URZ ;  /* 0x0000000b04057899 */ /* 0x000fe4000800063f */
[----:B------:R-:W-:Y:S01]  /*0300*/  USHF.L.U32 UR4, UR4, 0x1, URZ ;  /* 0x0000000104047899 */ /* 0x000fe2000800063f */
[----:B------:R-:W0:Y:S11]  /*0310*/  FENCE.VIEW.ASYNC.S ;  /* 0x00000000000073c6 */ /* 0x000e360000000000 */
[----:B0-----:R0:W1:Y:S01]  /*0320*/  SYNCS.EXCH.64 URZ, [UR8], UR4 ;  /* 0x00000004083f75b2 */ /* 0x0010620008000100 */
[----:B------:R0:W2:Y:S01]  /*0330*/  SYNCS.EXCH.64 URZ, [UR8+0x18], UR6 ;  /* 0x00001806083f75b2 */ /* 0x0000a20008000100 */
[----:B------:R0:W3:Y:S01]  /*0340*/  SYNCS.EXCH.64 URZ, [UR8+0x8], UR4 ;  /* 0x00000804083f75b2 */ /* 0x0000e20008000100 */
[----:B------:R0:W4:Y:S01]  /*0350*/  SYNCS.EXCH.64 URZ, [UR8+0x20], UR6 ;  /* 0x00002006083f75b2 */ /* 0x0001220008000100 */
[----:B------:R0:W0:Y:S01]  /*0360*/  SYNCS.EXCH.64 URZ, [UR8+0x10], UR4 ;  /* 0x00001004083f75b2 */ /* 0x0000220008000100 */
[----:B------:R0:W0:Y:S01]  /*0370*/  SYNCS.EXCH.64 URZ, [UR8+0x28], UR6 ;  /* 0x00002806083f75b2 */ /* 0x0000220008000100 */
[----:B------:R-:W-:Y:S01]  /*0380*/  NOP ;  /* 0x0000000000007918 */ /* 0x000fe20000000000 */
.L_x_2:
[----:B------:R-:W5:Y:S01]  /*0390*/  S2UR UR13, SR_CTAID.X ;  /* 0x00000000000d79c3 */ /* 0x000f620000002500 */
[----:B------:R-:W-:Y:S01]  /*03a0*/  SHF.R.S32.HI R3, RZ, 0x1f, R4 ;  /* 0x0000001fff037819 */ /* 0x000fe20000011404 */
[----:B------:R-:W1:Y:S01]  /*03b0*/  SHFL.IDX PT, R0, R0, RZ, 0x1f ;  /* 0x00001fff00007589 */ /* 0x000e6200000e0000 */
[----:B0-----:R-:W-:Y:S01]  /*03c0*/  ULDC UR4, c[0x0][0x150] ;  /* 0x0000540000047ab9 */ /* 0x001fe20000000800 */
[----:B------:R-:W-:Y:S02]  /*03d0*/  ELECT P0, URZ, PT ;  /* 0x00000000003f782f */ /* 0x000fe40003800000 */
[----:B------:R-:W-:Y:S01]  /*03e0*/  LEA.HI R3, R3, R4, RZ, 0x7 ;  /* 0x0000000403037211 */ /* 0x000fe200078f38ff */
[----:B------:R-:W-:Y:S01]  /*03f0*/  ULDC UR5, c[0x0][0x154] ;  /* 0x0000550000057ab9 */ /* 0x000fe20000000800 */
[----:B------:R-:W-:Y:S01]  /*0400*/  SHF.R.S32.HI R7, RZ, 0x1f, R2 ;  /* 0x0000001fff077819 */ /* 0x000fe20000011402 */
[----:B------:R-:W0:Y:S01]  /*0410*/  S2UR UR10, SR_CTAID.Y ;  /* 0x00000000000a79c3 */ /* 0x000e220000002600 */
[----:B------:R-:W-:Y:S01]  /*0420*/  LOP3.LUT R3, R3, 0xffffff80, RZ, 0xc0, !PT ;  /* 0xffffff8003037812 */ /* 0x000fe200078ec0ff */
[----:B------:R-:W-:Y:S01]  /*0430*/  ULDC UR8, c[0x0][0x144] ;  /* 0x0000510000087ab9 */ /* 0x000fe20000000800 */
[----:B------:R-:W-:Y:S01]  /*0440*/  LEA.HI R7, R7, R2, RZ, 0x2 ;  /* 0x0000000207077211 */ /* 0x000fe200078f10ff */
[----:B------:R-:W-:Y:S01]  /*0450*/  NOP ;  /* 0x0000000000007918 */ /* 0x000fe20000000000 */
[----:B------:R-:W-:Y:S01]  /*0460*/  NOP ;  /* 0x0000000000007918 */ /* 0x000fe20000000000 */
[----:B------:R-:W-:Y:S01]  /*0470*/  IMAD.IADD R3, R4, 0x1, -R3 ;  /* 0x0000000104037824 */ /* 0x000fe200078e0a03 */
[----:B------:R-:W-:Y:S01]  /*0480*/  LOP3.LUT R7, R7, 0x3ffffffc, RZ, 0xc0, !PT ;  /* 0x3ffffffc07077812 */ /* 0x000fe200078ec0ff */
[----:B------:R-:W-:Y:S01]  /*0490*/  ULDC UR11, c[0x0][0x148] ;  /* 0x00005200000b7ab9 */ /* 0x000fe20000000800 */
[----:B------:R-:W-:-:S02]  /*04a0*/  IMAD.MOV.U32 R17, RZ, RZ, 0x1 ;  /* 0x00000001ff117424 */ /* 0x000fc400078e00ff */
[----:B------:R-:W-:Y:S01]  /*04b0*/  SHF.R.S32.HI R4, RZ, 0x1f, R3 ;  /* 0x0000001fff047819 */ /* 0x000fe20000011403 */
[----:B------:R-:W-:-:S03]  /*04c0*/  IMAD.IADD R7, R2, 0x1, -R7 ;  /* 0x0000000102077824 */ /* 0x000fc600078e0a07 */
[----:B------:R-:W-:Y:S02]  /*04d0*/  LEA.HI R4, R4, R3, RZ, 0x3 ;  /* 0x0000000304047211 */ /* 0x000fe400078f18ff */
[----:B-----5:R-:W-:Y:S02]  /*04e0*/  I2FP.F32.U32 R5, UR13 ;  /* 0x0000000d00057c45 */ /* 0x020fe40008201000 */
[----:B-1----:R-:W-:-:S03]  /*04f0*/  ISETP.NE.OR P0, PT, R0, RZ, !P0 ;  /* 0x000000ff0000720c */ /* 0x002fc60004705670 */
[----:B------:R-:W-:Y:S01]  /*0500*/  FMUL R6, R5, UR4 ;  /* 0x0000000405067c20 */ /* 0x000fe20008400000 */
[--C-:B------:R-:W-:Y:S02]  /*0510*/  SHF.R.S32.HI R5, RZ, 0x3, R4.reuse ;  /* 0x00000003ff057819 */ /* 0x100fe40000011404 */
[----:B------:R-:W-:Y:S02]  /*0520*/  SHF.R.S32.HI R4, RZ, 0x1f, R4 ;  /* 0x0000001fff047819 */ /* 0x000fe40000011404 */
[----:B0-----:R-:W-:Y:S01]  /*0530*/  I2FP.F32.U32 R0, UR10 ;  /* 0x0000000a00007c45 */ /* 0x001fe20008201000 */
[----:B------:R-:W0:Y:S01]  /*0540*/  F2I.U32.TRUNC.NTZ R6, R6 ;  /* 0x0000000600067305 */ /* 0x000e22000020f000 */
[----:B------:R-:W-:-:S03]  /*0550*/  LEA.HI R4, R4, R5, RZ, 0x2 ;  /* 0x0000000504047211 */ /* 0x000fc600078f10ff */
[----:B------:R-:W-:Y:S01]  /*0560*/  FMUL R0, R0, UR5 ;  /* 0x0000000500007c20 */ /* 0x000fe20008400000 */
[----:B------:R-:W-:Y:S01]  /*0570*/  LOP3.LUT R4, R4, 0xfffffffc, RZ, 0xc0, !PT ;  /* 0xfffffffc04047812 */ /* 0x000fe200078ec0ff */
[----:B------:R-:W-:Y:S01]  /*0580*/  VOTEU.ALL UP0, P0 ;  /* 0x00000000003f7886 */ /* 0x000fe20000000000 */
[----:B------:R-:W-:Y:S02]  /*0590*/  VOTEU.ALL UP1, P0 ;  /* 0x00000000003f7886 */ /* 0x000fe40000020000 */
[----:B------:R-:W-:Y:S01]  /*05a0*/  IADD3 R4, R5, -R4, RZ ;  /* 0x8000000405047210 */ /* 0x000fe20007ffe0ff */
[----:B------:R-:W1:Y:S01]  /*05b0*/  F2I.U32.TRUNC.NTZ R0, R0 ;  /* 0x0000000000007305 */ /* 0x000e62000020f000 */
[----:B------:R-:W5:Y:S01]  /*05c0*/  @!UP0 S2UR UR7, SR_CgaCtaId ;  /* 0x00000000000789c3 */ /* 0x000f620000008800 */
[----:B------:R-:W-:Y:S01]  /*05d0*/  @!UP0 UMOV UR6, 0x400 ;  /* 0x0000040000068882 */ /* 0x000fe20000000000 */
[----:B------:R-:W-:Y:S02]  /*05e0*/  LEA R4, R7, R4, 0x2 ;  /* 0x0000000407047211 */ /* 0x000fe400078e10ff */
[----:B0-----:R-:W-:-:S02]  /*05f0*/  R2UR UR4, R6 ;  /* 0x00000000060472ca */ /* 0x001fc400000e0000 */
[----:B------:R-:W-:-:S04]  /*0600*/  SHF.R.S32.HI R5, RZ, 0x1f, R4 ;  /* 0x0000001fff057819 */ /* 0x000fc80000011404 */
[----:B------:R-:W-:-:S04]  /*0610*/  LEA.HI R5, R5, R4, RZ, 0x2 ;  /* 0x0000000405057211 */ /* 0x000fc800078f10ff */
[----:B------:R-:W-:Y:S02]  /*0620*/  LOP3.LUT R5, R5, 0xfffffffc, RZ, 0xc0, !PT ;  /* 0xfffffffc05057812 */ /* 0x000fe400078ec0ff */
[----:B-1----:R-:W-:Y:S01]  /*0630*/  R2UR UR12, R0 ;  /* 0x00000000000c72ca */ /* 0x002fe200000e0000 */
[----:B------:R-:W-:Y:S01]  /*0640*/  UIADD3 UR4, -UR4, URZ, URZ ;  /* 0x0000003f04047290 */ /* 0x000fe2000fffe13f */
[----:B------:R-:W0:Y:S01]  /*0650*/  LDC R0, c[0x0][0x140] ;  /* 0x00005000ff007b82 */ /* 0x000e220000000800 */
[----:B------:R-:W-:Y:S02]  /*0660*/  IMAD.IADD R5, R4, 0x1, -R5 ;  /* 0x0000000104057824 */ /* 0x000fe400078e0a05 */
[----:B------:R-:W-:-:S03]  /*0670*/  UIMAD UR8, UR8, UR4, UR13 ;  /* 0x00000004080872a4 */ /* 0x000fc6000f8e020d */
[----:B------:R-:W-:Y:S01]  /*0680*/  UMOV UR4, 0x20 ;  /* 0x0000002000047882 */ /* 0x000fe20000000000 */
[----:B-----5:R-:W-:Y:S02]  /*0690*/  @!UP0 ULEA UR6, UR7, UR6, 0x18 ;  /* 0x0000000607068291 */ /* 0x020fe4000f8ec03f */
[----:B------:R-:W-:Y:S01]  /*06a0*/  ISETP.NE.AND P3, PT, R5, UR8, PT ;  /* 0x0000000805007c0c */ /* 0x000fe2000bf65270 */
[----:B------:R-:W-:-:S04]  /*06b0*/  @!UP0 UIADD3 UR4, -UR4, 0x100000, URZ ;  /* 0x0010000004048890 */ /* 0x000fc8000fffe13f */
[----:B------:R-:W-:Y:S02]  /*06c0*/  @!UP0 USHF.L.U32 UR5, UR4, 0xb, URZ ;  /* 0x0000000b04058899 */ /* 0x000fe4000800063f */
[----:B------:R-:W-:Y:S01]  /*06d0*/  @!UP0 USHF.L.U32 UR4, UR4, 0x1, URZ ;  /* 0x0000000104048899 */ /* 0x000fe2000800063f */
[C---:B------:R-:W-:Y:S01]  /*06e0*/  SHF.L.U32 R5, R4.reuse, 0x2, RZ ;  /* 0x0000000204057819 */ /* 0x040fe200000006ff */
[----:B------:R-:W-:Y:S01]  /*06f0*/  VOTEU.ALL UP0, P0 ;  /* 0x00000000003f7886 */ /* 0x000fe20000000000 */
[----:B------:R-:W-:Y:S01]  /*0700*/  UIADD3 UR12, -UR12, URZ, URZ ;  /* 0x0000003f0c0c7290 */ /* 0x000fe2000fffe13f */
[----:B------:R-:W-:Y:S02]  /*0710*/  LOP3.LUT P0, RZ, R3, 0x7, RZ, 0xc0, !PT ;  /* 0x0000000703ff7812 */ /* 0x000fe4000780c0ff */
[----:B------:R-:W-:-:S04]  /*0720*/  LOP3.LUT R152, R4, 0xc, R5, 0x78, !PT ;  /* 0x0000000c04987812 */ /* 0x000fc800078e7805 */
[----:B------:R-:W-:Y:S02]  /*0730*/  ISETP.LT.U32.AND P0, PT, R152, 0x8, !P0 ;  /* 0x000000089800780c */ /* 0x000fe40004701070 */
[----:B------:R-:W-:Y:S01]  /*0740*/  @P3 SHF.R.S32.HI R5, RZ, 0x1f, R152 ;  /* 0x0000001fff053819 */ /* 0x000fe20000011498 */
[----:B------:R-:W1:Y:S02]  /*0750*/  FENCE.VIEW.ASYNC.S ;  /* 0x00000000000073c6 */ /* 0x000e640000000000 */
[----:B-1----:R-:W1:Y:S01]  /*0760*/  @!UP0 SYNCS.EXCH.64 URZ, [UR6+0x40], UR4 ;  /* 0x00004004063f85b2 */ /* 0x002e620008000100 */
[----:B0-----:R-:W-:Y:S02]  /*0770*/  ISETP.EQ.U32.AND P2, PT, R0, 0x1, PT ;  /* 0x000000010000780c */ /* 0x001fe40003f42070 */
[----:B------:R-:W-:Y:S02]  /*0780*/  @P3 LEA.HI R5, R5, R152, RZ, 0x2 ;  /* 0x0000009805053211 */ /* 0x000fe400078f10ff */
[----:B------:R-:W-:-:S02]  /*0790*/  SEL R0, RZ, 0x1, !P0 ;  /* 0x00000001ff007807 */ /* 0x000fc40004000000 */
[----:B------:R-:W-:Y:S01]  /*07a0*/  @P3 SHF.R.S32.HI R5, RZ, 0x2, R5 ;  /* 0x00000002ff053819 */ /* 0x000fe20000011405 */
[----:B------:R0:W1:Y:S01]  /*07b0*/  @!UP1 SYNCS.EXCH.64 URZ, [UR6+0x48], UR4 ;  /* 0x00004804063f95b2 */ /* 0x0000620008000100 */
[----:B------:R-:W-:Y:S01]  /*07c0*/  NOP ;  /* 0x0000000000007918 */ /* 0x000fe20000000000 */
[----:B0-----:R-:W-:-:S06]  /*07d0*/  UIMAD UR4, UR11, UR12, UR10 ;  /* 0x0000000c0b0472a4 */ /* 0x001fcc000f8e020a */
[----:B------:R-:W-:-:S04]  /*07e0*/  @P3 ISETP.NE.AND P4, PT, R5, UR4, PT ;  /* 0x0000000405003c0c */ /* 0x000fc8000bf85270 */
[----:B------:R-:W-:-:S04]  /*07f0*/  @P3 SEL R17, RZ, 0x1, P4 ;  /* 0x00000001ff113807 */ /* 0x000fc80002000000 */
[----:B------:R-:W-:Y:S01]  /*0800*/  LOP3.LUT R17, R17, R0, RZ, 0xc0, !PT ;  /* 0x0000000011117212 */ /* 0x000fe200078ec0ff */
[----:B------:R-:W-:Y:S06]  /*0810*/  @!P2 BRA `(.L_x_3) ;  /* 0x000000000008a947 */ /* 0x000fec0003800000 */
[----:B-1234-:R-:W-:Y:S01]  /*0820*/  UCGABAR_ARV ;  /* 0x00000000000079c7 */ /* 0x01efe20008000000 */
[----:B------:R-:W-:Y:S05]  /*0830*/  BRA `(.L_x_4) ;  /* 0x0000000000047947 */ /* 0x000fea0003800000 */
.L_x_3:
[----:B-1234-:R-:W-:Y:S01]  /*0840*/  NOP ;  /* 0x0000000000007918 */ /* 0x01efe20000000000 */
.L_x_4:
[----:B------:R-:W-:Y:S01]  /*0850*/  ULDC UR4, c[0x0][0x65c] ;  /* 0x0001970000047ab9 */ /* 0x000fe20000000800 */
[----:B------:R-:W-:Y:S01]  /*0860*/  UMOV UR5, URZ ;  /* 0x0000003f00057c82 */ /* 0x000fe20008000000 */
[----:B------:R-:W-:-:S03]  /*0870*/  UISETP.NE.AND UP0, UPT, UR4, 0x1, UPT ;  /* 0x000000010400788c */ /* 0x000fc6000bf05270 */
[----:B------:R-:W-:Y:S01]  /*0880*/  UMOV UR4, UR13 ;  /* 0x0000000d00047c82 */ /* 0x000fe20008000000 */
[----:B------:R-:W-:Y:S02]  /*0890*/  UP2UR UR45, UPR, URZ, 0x1 ;  /* 0x000000013f2d7883 */ /* 0x000fe40008000000 */
[----:B------:R-:W-:Y:S02]  /*08a0*/  PLOP3.LUT P0, PT, PT, PT, UP0, 0x80, 0x0 ;  /* 0x000000000000781c */ /* 0x000fe40003f0f008 */
[----:B------:R-:W-:Y:S02]  /*08b0*/  PLOP3.LUT P3, PT, PT, PT, UP0, 0x80, 0x0 ;  /* 0x000000000000781c */ /* 0x000fe40003f6f008 */
[----:B------:R-:W-:Y:S01]  /*08c0*/  PLOP3.LUT P5, PT, PT, PT, UP0, 0x80, 0x0 ;  /* 0x000000000000781c */ /* 0x000fe20003faf008 */
[----:B------:R-:W-:Y:S01]  /*08d0*/  @UP0 ULDC UR14, c[0x0][0x10] ;  /* 0x00000400000e0ab9 */ /* 0x000fe20000000800 */
[----:B------:R-:W-:Y:S01]  /*08e0*/  @UP0 UMOV UR6, UR10 ;  /* 0x0000000a00060c82 */ /* 0x000fe20008000000 */
[----:B------:R-:W-:Y:S01]  /*08f0*/  @UP0 UMOV UR7, URZ ;  /* 0x0000003f00070c82 */ /* 0x000fe20008000000 */
[----:B------:R-:W-:Y:S01]  /*0900*/  PLOP3.LUT P4, PT, PT, PT, UP0, 0x80, 0x0 ;  /* 0x000000000000781c */ /* 0x000fe20003f8f008 */
[----:B------:R-:W-:-:S03]  /*0910*/  @UP0 UIMAD.WIDE.U32 UR14, UR13, UR14, UR6 ;  /* 0x0000000e0d0e02a5 */ /* 0x000fc6000f8e0006 */
[----:B------:R-:W-:Y:S01]  /*0920*/  @!UP0 ULDC UR7, c[0x0][0xc] ;  /* 0x0000030000078ab9 */ /* 0x000fe20000000800 */
[----:B------:R-:W-:Y:S01]  /*0930*/  @UP0 UMOV UR6, URZ ;  /* 0x0000003f00060c82 */ /* 0x000fe20008000000 */
[----:B------:R-:W-:Y:S01]  /*0940*/  @!UP0 UIMAD.WIDE.U32 UR4, UR10, UR7, UR4 ;  /* 0x000000070a0482a5 */ /* 0x000fe2000f8e0004 */
[----:B------:R-:W-:Y:S01]  /*0950*/  MOV R2, UR14 ;  /* 0x0000000e00027c02 */ /* 0x000fe20008000f00 */
[----:B------:R-:W-:Y:S02]  /*0960*/  @UP0 UIADD3 UR6, UR15, UR6, URZ ;  /* 0x000000060f060290 */ /* 0x000fe4000fffe03f */
[----:B------:R-:W-:Y:S01]  /*0970*/  IMAD.U32 R3, RZ, RZ, UR15 ;  /* 0x0000000fff037e24 */ /* 0x000fe2000f8e00ff */
[----:B------:R-:W-:Y:S01]  /*0980*/  @P0 MOV R7, R2 ;  /* 0x0000000200070202 */ /* 0x000fe20000000f00 */
[----:B------:R-:W-:Y:S01]  /*0990*/  IMAD.U32 R5, RZ, RZ, UR5 ;  /* 0x00000005ff057e24 */ /* 0x000fe2000f8e00ff */
[----:B------:R-:W-:Y:S01]  /*09a0*/  MOV R2, UR4 ;  /* 0x0000000400027c02 */ /* 0x000fe20008000f00 */
[----:B------:R-:W-:Y:S01]  /*09b0*/  @P3 IMAD.U32 R6, RZ, RZ, UR6 ;  /* 0x00000006ff063e24 */ /* 0x000fe2000f8e00ff */
[----:B------:R-:W-:Y:S01]  /*09c0*/  MOV R4, UR4 ;  /* 0x0000000400047c02 */ /* 0x000fe20008000f00 */
[----:B------:R-:W-:Y:S01]  /*09d0*/  @!P5 IMAD.MOV.U32 R6, RZ, RZ, R5 ;  /* 0x000000ffff06d224 */ /* 0x000fe200078e0005 */
[----:B------:R-:W-:Y:S01]  /*09e0*/  @!P4 MOV R7, R2 ;  /* 0x000000020007c202 */ /* 0x000fe20000000f00 */
[----:B------:R-:W-:-:S03]  /*09f0*/  IMAD.U32 R3, RZ, RZ, UR5 ;  /* 0x00000005ff037e24 */ /* 0x000fc6000f8e00ff */
[----:B------:R0:W-:Y:S04]  /*0a00*/  STL [R1+0x200], R6 ;  /* 0x0002000601007387 */ /* 0x0001e80000100800 */
[----:B------:R0:W-:Y:S01]  /*0a10*/  STL [R1+0x204], R7 ;  /* 0x0002040701007387 */ /* 0x0001e20000100800 */
[----:B------:R-:W-:Y:S05]  /*0a20*/  @!P2 BRA `(.L_x_5) ;  /* 0x00000000000ca947 */ /* 0x000fea0003800000 */
[----:B------:R-:W-:Y:S01]  /*0a30*/  UCGABAR_WAIT ;  /* 0x0000000000007dc7 */ /* 0x000fe20008000000 */
[----:B------:R-:W-:Y:S01]  /*0a40*/  CCTL.IVALL ;  /* 0x00000000ff00798f */ /* 0x000fe20002000000 */
[----:B------:R-:W-:Y:S05]  /*0a50*/  BRA `(.L_x_6) ;  /* 0x0000000000047947 */ /* 0x000fea0003800000 */
.L_x_5:
[----:B------:R-:W-:Y:S06]  /*0a60*/  BAR.SYNC.DEFER_BLOCKING 0x0 ;  /* 0x0000000000007b1d */ /* 0x000fec0000010000 */
.L_x_6:
[----:B------:R-:W-:Y:S05]  /*0a70*/  @!P1 BRA `(.L_x_7) ;  /* 0x0000016400bc9947 */ /* 0x000fea0003800000 */
[----:B------:R-:W-:-:S06]  /*0a80*/  UISETP.GT.U32.AND UP0, UPT, UR16, 0x1, UPT ;  /* 0x000000011000788c */ /* 0x000fcc000bf04070 */
[----:B------:R-:W-:-:S13]  /*0a90*/  PLOP3.LUT P0, PT, PT, PT, UP0, 0x80, 0x0 ;  /* 0x000000000000781c */ /* 0x000fda0003f0f008 */
[----:B------:R-:W-:Y:S05]  /*0aa0*/  @P0 EXIT ;  /* 0x000000000000094d */ /* 0x000fea0003800000 */
[----:B------:R-:W-:Y:S01]  /*0ab0*/  ULDC.64 UR4, c[0x0][0x650] ;  /* 0x0001940000047ab9 */ /* 0x000fe20000000a00 */
[----:B------:R-:W-:Y:S01]  /*0ac0*/  UMOV UR41, 0xffffffff ;  /* 0xffffffff00297882 */ /* 0x000fe20000000000 */
[----:B------:R-:W-:Y:S01]  /*0ad0*/  ISETP.GE.U32.AND P0, PT, R7, UR4, PT ;  /* 0x0000000407007c0c */ /* 0x000fe2000bf06070 */
[----:B------:R-:W-:Y:S01]  /*0ae0*/  UMOV UR42, 0xffffffff ;  /* 0xffffffff002a7882 */ /* 0x000fe20000000000 */
[----:B------:R-:W-:Y:S01]  /*0af0*/  UMOV UR43, 0xffffffff ;  /* 0xffffffff002b7882 */ /* 0x000fe20000000000 */
[----:B------:R-:W-:Y:S02]  /*0b00*/  PRMT R0, RZ, 0x7610, R0 ;  /* 0x00007610ff007816 */ /* 0x000fe40000000000 */
[----:B------:R-:W-:-:S13]  /*0b10*/  ISETP.GE.U32.AND.EX P0, PT, R6, UR5, PT, P0 ;  /* 0x0000000506007c0c */ /* 0x000fda000bf06100 */
[----:B------:R-:W-:Y:S05]  /*0b20*/  @P0 BRA `(.L_x_8) ;  /* 0x0000000400480947 */ /* 0x000fea0003800000 */
[----:B------:R-:W-:Y:S01]  /*0b30*/  ULDC.64 UR16, c[0x0][0x628] ;  /* 0x00018a0000107ab9 */ /* 0x000fe20000000a00 */
[C---:B------:R-:W-:Y:S01]  /*0b40*/  R2UR UR19, R7.reuse ;  /* 0x00000000071372ca */ /* 0x040fe200000e0000 */
[----:B------:R-:W-:Y:S01]  /*0b50*/  ULDC UR18, c[0x0][0x630] ;  /* 0x00018c0000127ab9 */ /* 0x000fe20000000800 */
[----:B------:R-:W-:Y:S02]  /*0b60*/  ISETP.NE.U32.AND P0, PT, RZ, UR16, PT ;  /* 0x00000010ff007c0c */ /* 0x000fe4000bf05070 */
[----:B------:R-:W-:Y:S02]  /*0b70*/  R2UR UR4, R7 ;  /* 0x00000000070472ca */ /* 0x000fe400000e0000 */
[----:B------:R-:W-:Y:S02]  /*0b80*/  ISETP.NE.AND.EX P0, PT, RZ, UR17, PT, P0 ;  /* 0x00000011ff007c0c */ /* 0x000fe4000bf05300 */
[----:B------:R-:W-:-:S11]  /*0b90*/  R2UR UR5, R6 ;  /* 0x00000000060572ca */ /* 0x000fd600000e0000 */
[----:B------:R-:W-:Y:S05]  /*0ba0*/  @!P0 BRA `(.L_x_9) ;  /* 0x0000000000308947 */ /* 0x000fea0003800000 */
[----:B------:R-:W-:Y:S01]  /*0bb0*/  R2UR UR4, R7 ;  /* 0x00000000070472ca */ /* 0x000fe200000e0000 */
[----:B------:R-:W-:Y:S01]  /*0bc0*/  ULDC UR9, c[0x0][0x634] ;  /* 0x00018d0000097ab9 */ /* 0x000fe20000000800 */
[----:B------:R-:W-:-:S11]  /*0bd0*/  R2UR UR13, R6 ;  /* 0x00000000060d72ca */ /* 0x000fd600000e0000 */
[----:B------:R-:W-:-:S04]  /*0be0*/  UIADD3 UR9, UP0, UR4, UR9, URZ ;  /* 0x0000000904097290 */ /* 0x000fc8000ff1e03f */
[----:B------:R-:W-:-:S04]  /*0bf0*/  UIADD3.X UR13, URZ, UR13, URZ, UP0, !UPT ;  /* 0x0000000d3f0d7290 */ /* 0x000fc800087fe43f */
[----:B------:R-:W-:-:S04]  /*0c00*/  UIMAD.WIDE.U32 UR4, UR13, UR16, URZ ;  /* 0x000000100d0472a5 */ /* 0x000fc8000f8e003f */
[----:B------:R-:W-:Y:S02]  /*0c10*/  UIMAD.WIDE.U32 UR6, UP0, UR9, UR17, UR4 ;  /* 0x00000011090672a5 */ /* 0x000fe4000f800004 */
[----:B------:R-:W-:Y:S02]  /*0c20*/  UIMAD.WIDE.U32 UR4, UR9, UR16, URZ ;  /* 0x00000010090472a5 */ /* 0x000fe4000f8e003f */
[----:B------:R-:W-:Y:S02]  /*0c30*/  UIADD3.X UR15, URZ, URZ, URZ, UP0, !UPT ;  /* 0x0000003f3f0f7290 */ /* 0x000fe400087fe43f */
[----:B------:R-:W-:Y:S01]  /*0c40*/  UIADD3 URZ, UP0, UR5, UR6, URZ ;  /* 0x00000006053f7290 */ /* 0x000fe2000ff1e03f */
[----:B------:R-:W-:-:S03]  /*0c50*/  UMOV UR14, UR7 ;  /* 0x00000007000e7c82 */ /* 0x000fc60008000000 */
[----:B------:R-:W-:-:S12]  /*0c60*/  UIMAD.WIDE.U32.X UR4, UR13, UR17, UR14, UP0 ;  /* 0x000000110d0472a5 */ /* 0x000fd800080e040e */
.L_x_9:
[----:B------:R-:W-:Y:S01]  /*0c70*/  USHF.R.U64 UR43, UR4, UR18, UR5 ;  /* 0x00000012042b7299 */ /* 0x000fe20008001205 */
[----:B------:R-:W-:Y:S01]  /*0c80*/  R2UR UR7, R6 ;  /* 0x00000000060772ca */ /* 0x000fe200000e0000 */
[----:B------:R-:W-:Y:S02]  /*0c90*/  USHF.R.U32.HI UR4, URZ, UR18, UR5 ;  /* 0x000000123f047299 */ /* 0x000fe40008011605 */
[----:B------:R-:W-:Y:S01]  /*0ca0*/  UIADD3 UR5, UP0, URZ, -UR43, URZ ;  /* 0x8000002b3f057290 */ /* 0x000fe2000ff1e03f */
[----:B------:R-:W-:Y:S01]  /*0cb0*/  ULDC.64 UR14, c[0x0][0x620] ;  /* 0x00018800000e7ab9 */ /* 0x000fe20000000a00 */
[----:B------:R-:W-:Y:S02]  /*0cc0*/  UMOV UR6, UR19 ;  /* 0x0000001300067c82 */ /* 0x000fe40008000000 */
[----:B------:R-:W-:Y:S01]  /*0cd0*/  UIADD3.X UR4, URZ, ~UR4, URZ, UP0, !UPT ;  /* 0x800000043f047290 */ /* 0x000fe200087fe43f */
[----:B------:R-:W-:Y:S01]  /*0ce0*/  ULDC UR9, c[0x0][0x618] ;  /* 0x0001860000097ab9 */ /* 0x000fe20000000800 */
[----:B------:R-:W-:-:S02]  /*0cf0*/  UIMAD UR12, UR11, UR12, UR10 ;  /* 0x0000000c0b0c72a4 */ /* 0x000fc4000f8e020a */
[----:B------:R-:W-:Y:S02]  /*0d00*/  UIMAD UR4, UR4, UR14, URZ ;  /* 0x0000000e040472a4 */ /* 0x000fe4000f8e023f */
[----:B------:R-:W-:Y:S02]  /*0d10*/  UIMAD.WIDE.U32 UR6, UR5, UR14, UR6 ;  /* 0x0000000e050672a5 */ /* 0x000fe4000f8e0006 */
[----:B------:R-:W-:Y:S01]  /*0d20*/  UIMAD UR4, UR5, UR15, UR4 ;  /* 0x0000000f050472a4 */ /* 0x000fe2000f8e0204 */
[----:B------:R-:W-:Y:S01]  /*0d30*/  ULDC UR10, c[0x0][0x608] ;  /* 0x00018200000a7ab9 */ /* 0x000fe20000000800 */
[----:B------:R-:W-:Y:S02]  /*0d40*/  ULDC UR18, c[0x0][0x658] ;  /* 0x0001960000127ab9 */ /* 0x000fe40000000800 */
[----:B------:R-:W-:Y:S01]  /*0d50*/  UIADD3 UR7, UR7, UR4, URZ ;  /* 0x0000000407077290 */ /* 0x000fe2000fffe03f */
[----:B------:R-:W-:Y:S02]  /*0d60*/  UMOV UR11, 0xffffffff ;  /* 0xffffffff000b7882 */ /* 0x000fe40000000000 */
[----:B------:R-:W-:Y:S01]  /*0d70*/  ULDC.64 UR4, c[0x0][0x640] ;  /* 0x0001900000047ab9 */ /* 0x000fe20000000a00 */
[----:B------:R-:W-:Y:S01]  /*0d80*/  USHF.R.U64 UR16, UR6, UR9, UR7 ;  /* 0x0000000906107299 */ /* 0x000fe20008001207 */
[----:B------:R-:W-:Y:S01]  /*0d90*/  ISETP.NE.U32.AND P0, PT, RZ, UR4, PT ;  /* 0x00000004ff007c0c */ /* 0x000fe2000bf05070 */
[----:B------:R-:W-:-:S02]  /*0da0*/  USHF.R.U32.HI UR7, URZ, UR9, UR7 ;  /* 0x000000093f077299 */ /* 0x000fc40008011607 */
[----:B------:R-:W-:Y:S01]  /*0db0*/  USHF.L.U32 UR6, UR11, UR18, URZ ;  /* 0x000000120b067299 */ /* 0x000fe2000800063f */
[----:B------:R-:W-:Y:S01]  /*0dc0*/  ISETP.NE.AND.EX P0, PT, RZ, UR5, PT, P0 ;  /* 0x00000005ff007c0c */ /* 0x000fe2000bf05300 */
[----:B------:R-:W-:Y:S02]  /*0dd0*/  USHF.R.U64 UR22, UR16, UR10, UR7 ;  /* 0x0000000a10167299 */ /* 0x000fe40008001207 */
[----:B------:R-:W-:Y:S02]  /*0de0*/  USHF.R.U32.HI UR7, URZ, UR10, UR7 ;  /* 0x0000000a3f077299 */ /* 0x000fe40008011607 */
[----:B------:R-:W-:Y:S02]  /*0df0*/  UISETP.NE.AND UP1, UPT, UR45, URZ, UPT ;  /* 0x0000003f2d00728c */ /* 0x000fe4000bf25270 */
[----:B------:R-:W-:Y:S01]  /*0e00*/  USHF.R.U64 UR23, UR22, UR18, UR7 ;  /* 0x0000001216177299 */ /* 0x000fe20008001207 */
[----:B------:R-:W-:Y:S01]  /*0e10*/  ULDC UR17, c[0x0][0x600] ;  /* 0x0001800000117ab9 */ /* 0x000fe20000000800 */
[----:B------:R-:W-:-:S02]  /*0e20*/  ULOP3.LUT UR13, URZ, UR6, URZ, 0x33, !UPT ;  /* 0x000000063f0d7292 */ /* 0x000fc4000f8e333f */
[----:B------:R-:W-:Y:S02]  /*0e30*/  UIADD3 UR15, UR17, -0x1, URZ ;  /* 0xffffffff110f7890 */ /* 0x000fe4000fffe03f */
[----:B------:R-:W-:Y:S02]  /*0e40*/  USEL UR12, UR8, UR12, !UP1 ;  /* 0x0000000c080c7287 */ /* 0x000fe4000c800000 */
[----:B------:R-:W-:Y:S01]  /*0e50*/  USHF.R.U32.HI UR7, URZ, UR18, UR7 ;  /* 0x000000123f077299 */ /* 0x000fe20008011607 */
[----:B------:R-:W-:Y:S01]  /*0e60*/  ULDC UR19, c[0x0][0x648] ;  /* 0x0001920000137ab9 */ /* 0x000fe20000000800 */
[----:B------:R-:W-:Y:S01]  /*0e70*/  ULDC UR20, c[0x0][0x638] ;  /* 0x00018e0000147ab9 */ /* 0x000fe20000000800 */
[----:B------:R-:W-:Y:S01]  /*0e80*/  UMOV UR21, 0x1 ;  /* 0x0000000100157882 */ /* 0x000fe20000000000 */
[----:B------:R-:W-:Y:S01]  /*0e90*/  UMOV UR6, UR23 ;  /* 0x0000001700067c82 */ /* 0x000fe20008000000 */
[----:B------:R-:W-:Y:S07]  /*0ea0*/  @!P0 BRA `(.L_x_10) ;  /* 0x0000000000308947 */ /* 0x000fee0003800000 */
[----:B------:R-:W-:Y:S02]  /*0eb0*/  ULDC UR10, c[0x0][0x64c] ;  /* 0x00019300000a7ab9 */ /* 0x000fe40000000800 */
        /* <DEDUP_REMOVED lines=8> */
[----:B------:R-:W-:-:S07]  /*0f40*/  UIMAD.WIDE.U32.X UR4, UR14, UR5, UR10, UP0 ;  /* 0x000000050e0472a5 */ /* 0x000fce00080e040a */
[----:B------:R-:W-:Y:S01]  /*0f50*/  UMOV UR6, UR4 ;  /* 0x0000000400067c82 */ /* 0x000fe20008000000 */
[----:B------:R-:W-:-:S05]  /*0f60*/  UMOV UR7, UR5 ;  /* 0x0000000500077c82 */ /* 0x000fca0008000000 */
.L_x_10:
[----:B------:R-:W-:Y:S01]  /*0f70*/  USHF.R.U64 UR5, UR6, UR19, UR7 ;  /* 0x0000001306057299 */ /* 0x000fe20008001207 */
[----:B------:R-:W-:Y:S01]  /*0f80*/  MOV R0, 0x1 ;  /* 0x0000000100007802 */ /* 0x000fe20000000f00 */
[----:B------:R-:W-:Y:S02]  /*0f90*/  USHF.L.U32 UR4, UR21, UR18, URZ ;  /* 0x0000001215047299 */ /* 0x000fe4000800063f */
[----:B------:R-:W-:Y:S02]  /*0fa0*/  ULOP3.LUT UR13, UR22, UR13, URZ, 0xc0, !UPT ;  /* 0x0000000d160d7292 */ /* 0x000fe4000f8ec03f */
[----:B------:R-:W-:Y:S02]  /*0fb0*/  UIADD3 UR6, -UR5, URZ, URZ ;  /* 0x0000003f05067290 */ /* 0x000fe4000fffe13f */
[----:B------:R-:W-:Y:S02]  /*0fc0*/  UIMAD UR13, UR4, UR5, UR13 ;  /* 0x00000005040d72a4 */ /* 0x000fe4000f8e020d */
[----:B------:R-:W-:-:S02]  /*0fd0*/  ULOP3.LUT UR15, UR16, UR15, URZ, 0xc0, !UPT ;  /* 0x0000000f100f7292 */ /* 0x000fc4000f8ec03f */
[----:B------:R-:W-:Y:S01]  /*0fe0*/  UIMAD UR4, UR6, UR20, UR23 ;  /* 0x00000014060472a4 */ /* 0x000fe2000f8e0217 */
[----:B------:R-:W-:Y:S01]  /*0ff0*/  ULDC UR5, c[0x0][0x610] ;  /* 0x0001840000057ab9 */ /* 0x000fe20000000800 */
[----:B------:R-:W-:Y:S02]  /*1000*/  UISETP.NE.AND UP0, UPT, UR45, URZ, UPT ;  /* 0x0000003f2d00728c */ /* 0x000fe4000bf05270 */
[----:B------:R-:W-:Y:S02]  /*1010*/  UIMAD UR12, UR13, UR5, UR12 ;  /* 0x000000050d0c72a4 */ /* 0x000fe4000f8e020c */
[----:B------:R-:W-:-:S04]  /*1020*/  UIMAD UR4, UR4, UR17, UR15 ;  /* 0x00000011040472a4 */ /* 0x000fc8000f8e020f */
[----:B------:R-:W-:Y:S02]  /*1030*/  USEL UR42, UR4, UR12, !UP0 ;  /* 0x0000000c042a7287 */ /* 0x000fe4000c000000 */
[----:B------:R-:W-:-:S12]  /*1040*/  USEL UR41, UR12, UR4, !UP0 ;  /* 0x000000040c297287 */ /* 0x000fd8000c000000 */
.L_x_8:
[----:B------:R-:W-:-:S08]  /*1050*/  NOP ;  /* 0x0000000000007918 */ /* 0x000fd00000000000 */
[----:B------:R-:W1:Y:S02]  /*1060*/  USETMAXREG.TRY_ALLOC.CTAPOOL UP0, 0xf0 ;  /* 0x000000f0000079c8 */ /* 0x000e640008000600 */
[----:B-1----:R-:W-:-:S13]  /*1070*/  PLOP3.LUT P0, PT, PT, PT, UP0, 0x80, 0x0 ;  /* 0x000000000000781c */ /* 0x002fda0003f0f008 */
[----:B------:R-:W-:Y:S05]  /*1080*/  @!P0 BRA `(.L_x_8) ;  /* 0xfffffffc00f08947 */ /* 0x000fea000383ffff */
[----:B------:R-:W-:Y:S01]  /*1090*/  ULDC.64 UR4, c[0x0][0x598] ;  /* 0x0001660000047ab9 */ /* 0x000fe20000000a00 */
[----:B------:R-:W-:Y:S01]  /*10a0*/  ULDC.64 UR36, c[0x0][0x208] ;  /* 0x0000820000247ab9 */ /* 0x000fe20000000a00 */
[----:B------:R-:W-:-:S04]  /*10b0*/  ISETP.NE.U32.AND P0, PT, RZ, UR4, PT ;  /* 0x00000004ff007c0c */ /* 0x000fc8000bf05070 */
[----:B------:R-:W-:-:S13]  /*10c0*/  ISETP.NE.AND.EX P0, PT, RZ, UR5, PT, P0 ;  /* 0x00000005ff007c0c */ /* 0x000fda000bf05300 */
[----:B------:R-:W-:Y:S05]  /*10d0*/  @!P0 BRA `(.L_x_11) ;  /* 0x00000000001c8947 */ /* 0x000fea0003800000 */
[----:B------:R-:W1:Y:S02]  /*10e0*/  LDC.64 R2, c[0x0][0x598] ;  /* 0x00016600ff027b82 */ /* 0x000e640000000a00 */
[----:B-1----:R-:W2:Y:S02]  /*10f0*/  LDG.E.64 R2, desc[UR36][R2.64] ;  /* 0x0000002402027981 */ /* 0x002ea4000c1e1b00 */
[----:B--2---:R-:W-:-:S04]  /*1100*/  ISETP.NE.U32.AND P0, PT, R2, RZ, PT ;  /* 0x000000ff0200720c */ /* 0x004fc80003f05070 */
[----:B------:R-:W-:-:S13]  /*1110*/  ISETP.NE.AND.EX P0, PT, R3, RZ, PT, P0 ;  /* 0x000000ff0300720c */ /* 0x000fda0003f05300 */
[----:B------:R-:W-:Y:S05]  /*1120*/  @!P0 BRA `(.L_x_11) ;  /* 0x0000000000088947 */ /* 0x000fea0003800000 */
[----:B------:R1:W5:Y:S01]  /*1130*/  LD.E R2, desc[UR36][R2.64] ;  /* 0x0000002402027980 */ /* 0x000362000c101900 */
[----:B------:R-:W-:Y:S05]  /*1140*/  BRA `(.L_x_12) ;  /* 0x0000000000247947 */ /* 0x000fea0003800000 */
.L_x_11:
[----:B------:R-:W-:Y:S02]  /*1150*/  ULDC.64 UR4, c[0x0][0x588] ;  /* 0x0001620000047ab9 */ /* 0x000fe40000000a00 */
[----:B------:R-:W-:-:S04]  /*1160*/  ISETP.NE.U32.AND P0, PT, RZ, UR4, PT ;  /* 0x00000004ff007c0c */ /* 0x000fc8000bf05070 */
[----:B------:R-:W-:-:S13]  /*1170*/  ISETP.NE.AND.EX P0, PT, RZ, UR5, PT, P0 ;  /* 0x00000005ff007c0c */ /* 0x000fda000bf05300 */
[----:B------:R-:W-:Y:S05]  /*1180*/  @!P0 BRA `(.L_x_13) ;  /* 0x00000000000c8947 */ /* 0x000fea0003800000 */
[----:B------:R-:W1:Y:S02]  /*1190*/  LDC.64 R2, c[0x0][0x588] ;  /* 0x00016200ff027b82 */ /* 0x000e640000000a00 */
[----:B-1----:R2:W5:Y:S01]  /*11a0*/  LDG.E R2, desc[UR36][R2.64] ;  /* 0x0000002402027981 */ /* 0x002562000c1e1900 */
[----:B------:R-:W-:Y:S05]  /*11b0*/  BRA `(.L_x_12) ;  /* 0x0000000000087947 */ /* 0x000fea0003800000 */
.L_x_13:
[----:B------:R-:W-:Y:S02]  /*11c0*/  ULDC UR4, c[0x0][0x580] ;  /* 0x0001600000047ab9 */ /* 0x000fe40000000800 */
[----:B------:R-:W-:-:S07]  /*11d0*/  IMAD.U32 R2, RZ, RZ, UR4 ;  /* 0x00000004ff027e24 */ /* 0x000fce000f8e00ff */
.L_x_12:
[----:B------:R-:W-:Y:S02]  /*11e0*/  ULDC.64 UR4, c[0x0][0x5a0] ;  /* 0x0001680000047ab9 */ /* 0x000fe40000000a00 */
[----:B------:R-:W-:-:S04]  /*11f0*/  ISETP.NE.U32.AND P0, PT, RZ, UR4, PT ;  /* 0x00000004ff007c0c */ /* 0x000fc8000bf05070 */
[----:B------:R-:W-:-:S13]  /*1200*/  ISETP.NE.AND.EX P0, PT, RZ, UR5, PT, P0 ;  /* 0x00000005ff007c0c */ /* 0x000fda000bf05300 */
[----:B------:R-:W-:Y:S05]  /*1210*/  @!P0 BRA `(.L_x_14) ;  /* 0x00000000001c8947 */ /* 0x000fea0003800000 */
[----:B------:R-:W3:Y:S02]  /*1220*/  LDC.64 R4, c[0x0][0x5a0] ;  /* 0x00016800ff047b82 */ /* 0x000ee40000000a00 */
[----:B---3--:R-:W3:Y:S02]  /*1230*/  LDG.E.64 R4, desc[UR36][R4.64] ;  /* 0x0000002404047981 */ /* 0x008ee4000c1e1b00 */
[----:B---3--:R-:W-:-:S04]  /*1240*/  ISETP.NE.U32.AND P0, PT, R4, RZ, PT ;  /* 0x000000ff0400720c */ /* 0x008fc80003f05070 */
[----:B------:R-:W-:-:S13]  /*1250*/  ISETP.NE.AND.EX P0, PT, R5, RZ, PT, P0 ;  /* 0x000000ff0500720c */ /* 0x000fda0003f05300 */
[----:B------:R-:W-:Y:S05]  /*1260*/  @!P0 BRA `(.L_x_14) ;  /* 0x0000000000088947 */ /* 0x000fea0003800000 */
[----:B------:R3:W5:Y:S01]  /*1270*/  LD.E R16, desc[UR36][R4.64] ;  /* 0x0000002404107980 */ /* 0x000762000c101900 */
[----:B------:R-:W-:Y:S05]  /*1280*/  BRA `(.L_x_15) ;  /* 0x0000000000247947 */ /* 0x000fea0003800000 */
.L_x_14:
[----:B------:R-:W-:Y:S02]  /*1290*/  ULDC.64 UR4, c[0x0][0x590] ;  /* 0x0001640000047ab9 */ /* 0x000fe40000000a00 */
[----:B------:R-:W-:-:S04]  /*12a0*/  ISETP.NE.U32.AND P0, PT, RZ, UR4, PT ;  /* 0x00000004ff007c0c */ /* 0x000fc8000bf05070 */
[----:B------:R-:W-:-:S13]  /*12b0*/  ISETP.NE.AND.EX P0, PT, RZ, UR5, PT, P0 ;  /* 0x00000005ff007c0c */ /* 0x000fda000bf05300 */
[----:B------:R-:W-:Y:S05]  /*12c0*/  @!P0 BRA `(.L_x_16) ;  /* 0x00000000000c8947 */ /* 0x000fea0003800000 */
[----:B------:R-:W3:Y:S02]  /*12d0*/  LDC.64 R4, c[0x0][0x590] ;  /* 0x00016400ff047b82 */ /* 0x000ee40000000a00 */
[----:B---3--:R4:W5:Y:S01]  /*12e0*/  LDG.E R16, desc[UR36][R4.64] ;  /* 0x0000002404107981 */ /* 0x008962000c1e1900 */
[----:B------:R-:W-:Y:S05]  /*12f0*/  BRA `(.L_x_15) ;  /* 0x0000000000087947 */ /* 0x000fea0003800000 */
.L_x_16:
[----:B------:R-:W-:Y:S02]  /*1300*/  ULDC UR4, c[0x0][0x584] ;  /* 0x0001610000047ab9 */ /* 0x000fe40000000800 */
[----:B------:R-:W-:-:S07]  /*1310*/  MOV R16, UR4 ;  /* 0x0000000400107c02 */ /* 0x000fce0008000f00 */
.L_x_15:
[----:B------:R-:W-:-:S13]  /*1320*/  LOP3.LUT P0, RZ, R0, 0xff, RZ, 0xc0, !PT ;  /* 0x000000ff00ff7812 */ /* 0x000fda000780c0ff */
[----:B------:R-:W-:Y:S05]  /*1330*/  @!P0 EXIT ;  /* 0x000000000000894d */ /* 0x000fea0003800000 */
[----:B------:R-:W-:Y:S01]  /*1340*/  ULDC UR4, c[0x0][0x28c] ;  /* 0x0000a30000047ab9 */ /* 0x000fe20000000800 */
[----:B------:R-:W-:Y:S01]  /*1350*/  UMOV UR38, URZ ;  /* 0x0000003f00267c82 */ /* 0x000fe20008000000 */
[----:B------:R-:W-:Y:S01]  /*1360*/  UIADD3 UR4, UR4, 0x1f, URZ ;  /* 0x0000001f04047890 */ /* 0x000fe2000fffe03f */
[----:B------:R-:W-:-:S03]  /*1370*/  UMOV UR39, URZ ;  /* 0x0000003f00277c82 */ /* 0x000fc60008000000 */
[----:B------:R-:W-:-:S04]  /*1380*/  USHF.R.S32.HI UR5, URZ, 0x1f, UR4 ;  /* 0x0000001f3f057899 */ /* 0x000fc80008011404 */
[----:B------:R-:W-:-:S04]  /*1390*/  ULEA.HI UR5, UR5, UR4, URZ, 0x5 ;  /* 0x0000000405057291 */ /* 0x000fc8000f8f283f */
[----:B------:R-:W-:-:S12]  /*13a0*/  USHF.R.S32.HI UR44, URZ, 0x5, UR5 ;  /* 0x000000053f2c7899 */ /* 0x000fd80008011405 */
.L_x_546:
[----:B0-----:R-:W0:Y:S01]  /*13b0*/  S2R R0, SR_TID.X ;  /* 0x0000000000007919 */ /* 0x001e220000002100 */
[----:B-1----:R-:W1:Y:S01]  /*13c0*/  S2UR UR7, SR_CgaCtaId ;  /* 0x00000000000779c3 */ /* 0x002e620000008800 */
[----:B------:R-:W-:Y:S02]  /*13d0*/  UMOV UR6, 0x400 ;  /* 0x0000040000067882 */ /* 0x000fe40000000000 */
[----:B-1----:R-:W-:Y:S01]  /*13e0*/  ULEA UR6, UR7, UR6, 0x18 ;  /* 0x0000000607067291 */ /* 0x002fe2000f8ec03f */
[----:B0-----:R-:W-:-:S04]  /*13f0*/  LOP3.LUT R0, R0, 0x80, RZ, 0xc0, !PT ;  /* 0x0000008000007812 */ /* 0x001fc800078ec0ff */
[----:B------:R-:W-:-:S06]  /*1400*/  SHF.R.U32.HI R0, RZ, 0x7, R0 ;  /* 0x00000007ff007819 */ /* 0x000fcc0000011600 */
[----:B------:R-:W0:Y:S02]  /*1410*/  SHFL.IDX PT, R0, R0, RZ, 0x1f ;  /* 0x00001fff00007589 */ /* 0x000e2400000e0000 */
[----:B0-----:R-:W-:-:S13]  /*1420*/  R2UR UR4, R0 ;  /* 0x00000000000472ca */ /* 0x001fda00000e0000 */
[----:B------:R-:W-:-:S04]  /*1430*/  ULEA.HI UR5, UR4, UR4, URZ, 0x1 ;  /* 0x0000000404057291 */ /* 0x000fc8000f8f083f */
[----:B------:R-:W-:-:S04]  /*1440*/  ULOP3.LUT UR5, UR5, 0x7fffe, URZ, 0xc0, !UPT ;  /* 0x0007fffe05057892 */ /* 0x000fc8000f8ec03f */
[----:B------:R-:W-:-:S03]  /*1450*/  UIADD3 UR5, UR4, -UR5, URZ ;  /* 0x8000000504057290 */ /* 0x000fc6000fffe03f */
[----:B------:R-:W-:Y:S01]  /*1460*/  ULDC UR4, c[0x0][0x28c] ;  /* 0x0000a30000047ab9 */ /* 0x000fe20000000800 */
[----:B------:R-:W-:Y:S01]  /*1470*/  ULEA UR5, UR5, UR6, 0xd ;  /* 0x0000000605057291 */ /* 0x000fe2000f8e683f */
[----:B------:R-:W-:-:S03]  /*1480*/  ISETP.LT.AND P0, PT, RZ, UR4, PT ;  /* 0x00000004ff007c0c */ /* 0x000fc6000bf01270 */
[----:B------:R-:W-:-:S04]  /*1490*/  UIADD3 UR5, UR5, 0x100, URZ ;  /* 0x0000010005057890 */ /* 0x000fc8000fffe03f */
[----:B------:R-:W-:-:S04]  /*14a0*/  USHF.R.U32.HI UR5, URZ, 0x4, UR5 ;  /* 0x000000043f057899 */ /* 0x000fc80008011605 */
[----:B------:R-:W-:Y:S02]  /*14b0*/  ULOP3.LUT UR46, UR5, 0x3fff, URZ, 0xc0, !UPT ;  /* 0x00003fff052e7892 */ /* 0x000fe4000f8ec03f */
[----:B--234-:R-:W-:Y:S10]  /*14c0*/  @P0 BRA `(.L_x_17) ;  /* 0x0000000000400947 */ /* 0x01cff40003800000 */
[----:B------:R-:W-:Y:S01]  /*14d0*/  MOV R0, 0x0 ;  /* 0x0000000000007802 */ /* 0x000fe20000000f00 */
[----:B------:R-:W-:Y:S01]  /*14e0*/  ULDC.64 UR4, c[0x4][0x68] ;  /* 0x01001a0000047ab9 */ /* 0x000fe20000000a00 */
[----:B------:R-:W-:Y:S01]  /*14f0*/  ULDC.64 UR6, c[0x4][0x8] ;  /* 0x0100020000067ab9 */ /* 0x000fe20000000a00 */
[----:B---34-:R-:W-:Y:S01]  /*1500*/  IMAD.U32 R4, RZ, RZ, UR4 ;  /* 0x00000004ff047e24 */ /* 0x018fe2000f8e00ff */
[----:B------:R0:W1:Y:S01]  /*1510*/  LDC.64 R14, c[0x4][R0] ;  /* 0x01000000000e7b82 */ /* 0x0000620000000a00 */
[----:B------:R-:W-:Y:S01]  /*1520*/  MOV R5, UR5 ;  /* 0x0000000500057c02 */ /* 0x000fe20008000f00 */
[----:B------:R-:W-:Y:S01]  /*1530*/  ULDC.64 UR4, c[0x4][0x70] ;  /* 0x01001c0000047ab9 */ /* 0x000fe20000000a00 */
[----:B------:R-:W-:Y:S01]  /*1540*/  IMAD.U32 R10, RZ, RZ, UR6 ;  /* 0x00000006ff0a7e24 */ /* 0x000fe2000f8e00ff */
[----:B------:R-:W-:Y:S01]  /*1550*/  MOV R7, UR5 ;  /* 0x0000000500077c02 */ /* 0x000fe20008000f00 */
[----:B------:R-:W-:Y:S01]  /*1560*/  IMAD.U32 R6, RZ, RZ, UR4 ;  /* 0x00000004ff067e24 */ /* 0x000fe2000f8e00ff */
[----:B------:R-:W-:Y:S01]  /*1570*/  MOV R11, UR7 ;  /* 0x00000007000b7c02 */ /* 0x000fe20008000f00 */
[----:B------:R-:W-:Y:S01]  /*1580*/  IMAD.MOV.U32 R8, RZ, RZ, 0x1e1 ;  /* 0x000001e1ff087424 */ /* 0x000fe200078e00ff */
[----:B------:R-:W-:Y:S01]  /*1590*/  MOV R12, 0x1 ;  /* 0x00000001000c7802 */ /* 0x000fe20000000f00 */
[----:B0-----:R-:W-:-:S07]  /*15a0*/  IMAD.MOV.U32 R13, RZ, RZ, RZ ;  /* 0x000000ffff0d7224 */ /* 0x001fce00078e00ff */
[----:B------:R-:W-:-:S07]  /*15b0*/  LEPC R20, `(.L_x_17) ;  /* 0x000000001014794e */ /* 0x000fce0000000000 */
[----:B-12--5:R-:W-:Y:S05]  /*15c0*/  CALL.ABS.NOINC R14 ;  /* 0x000000000e007343 */ /* 0x026fea0003c00000 */
.L_x_17:
[----:B------:R-:W-:-:S06]  /*15d0*/  ULOP3.LUT UR4, UR40, 0x1, URZ, 0xfc, !UPT ;  /* 0x0000000128047892 */ /* 0x000fcc000f8efc3f */
[----:B------:R-:W-:-:S04]  /*15e0*/  MOV R0, UR4 ;  /* 0x0000000400007c02 */ /* 0x000fc80008000f00 */
[----:B------:R-:W-:-:S13]  /*15f0*/  ISETP.NE.AND P0, PT, R0, 0x3, PT ;  /* 0x000000030000780c */ /* 0x000fda0003f05270 */
[----:B------:R-:W-:Y:S05]  /*1600*/  @!P0 BRA `(.L_x_18) ;  /* 0x0000000000048947 */ /* 0x000fea0003800000 */
[----:B------:R-:W-:Y:S01]  /*1610*/  BPT.TRAP 0x1 ;  /* 0x000000040000795c */ /* 0x000fe20000300000 */
.L_x_18:
[----:B------:R-:W0:Y:S01]  /*1620*/  S2UR UR5, SR_CgaCtaId ;  /* 0x00000000000579c3 */ /* 0x000e220000008800 */
[----:B------:R-:W-:Y:S01]  /*1630*/  UMOV UR4, 0x400 ;  /* 0x0000040000047882 */ /* 0x000fe20000000000 */
[----:B---34-:R-:W-:Y:S01]  /*1640*/  IMAD.U32 R5, RZ, RZ, UR39 ;  /* 0x00000027ff057e24 */ /* 0x018fe2000f8e00ff */
[----:B--2---:R-:W-:-:S04]  /*1650*/  MOV R3, UR38 ;  /* 0x0000002600037c02 */ /* 0x004fc80008000f00 */
[----:B------:R-:W-:Y:S01]  /*1660*/  SHF.L.U32 R3, R3, 0x1f, RZ ;  /* 0x0000001f03037819 */ /* 0x000fe200000006ff */
[----:B0-----:R-:W-:-:S06]  /*1670*/  ULEA UR4, UR5, UR4, 0x18 ;  /* 0x0000000405047291 */ /* 0x001fcc000f8ec03f */
[----:B------:R-:W-:-:S05]  /*1680*/  IMAD.U32 R0, RZ, RZ, UR4 ;  /* 0x00000004ff007e24 */ /* 0x000fca000f8e00ff */
[----:B------:R-:W-:-:S04]  /*1690*/  LEA R4, R5, R0, 0x3 ;  /* 0x0000000005047211 */ /* 0x000fc800078e18ff */
[----:B------:R0:W1:Y:S01]  /*16a0*/  SYNCS.PHASECHK.TRANS64.TRYWAIT P1, [R4+URZ], R3 ;  /* 0x00000003040075a7 */ /* 0x000062000802017f */
[----:B------:R-:W-:Y:S05]  /*16b0*/  @!P0 BRA `(.L_x_19) ;  /* 0x0000000000048947 */ /* 0x000fea0003800000 */
[----:B------:R-:W-:Y:S01]  /*16c0*/  BPT.TRAP 0x1 ;  /* 0x000000040000795c */ /* 0x000fe20000300000 */
.L_x_19:
[----:B-1----:R-:W-:Y:S05]  /*16d0*/  @P1 BRA `(.L_x_20) ;  /* 0x0000000000081947 */ /* 0x002fea0003800000 */
[----:B------:R-:W1:Y:S02]  /*16e0*/  SYNCS.PHASECHK.TRANS64.TRYWAIT P1, [R4+URZ], R3 ;  /* 0x00000003040075a7 */ /* 0x000e64000802017f */
[----:B-1----:R-:W-:Y:S05]  /*16f0*/  @!P1 BRA `(.L_x_21) ;  /* 0x00000170009c9947 */ /* 0x002fea0003800000 */
.L_x_20:
[----:B------:R-:W-:-:S04]  /*1700*/  UISETP.LT.AND UP0, UPT, UR44, 0x1, UPT ;  /* 0x000000012c00788c */ /* 0x000fc8000bf01270 */
[----:B------:R-:W-:-:S06]  /*1710*/  USEL UR4, UR44, 0x1, UP0 ;  /* 0x000000012c047887 */ /* 0x000fcc0008000000 */
[----:B01----:R-:W-:Y:S01]  /*1720*/  IMAD.U32 R3, RZ, RZ, UR4 ;  /* 0x00000004ff037e24 */ /* 0x003fe2000f8e00ff */
[----:B------:R-:W-:Y:S05]  /*1730*/  WARPSYNC.ALL ;  /* 0x0000000000007948 */ /* 0x000fea0003800000 */
[----:B------:R-:W-:-:S04]  /*1740*/  IADD3 R3, -R3, UR44, RZ ;  /* 0x0000002c03037c10 */ /* 0x000fc8000fffe1ff */
[----:B------:R-:W-:Y:S02]  /*1750*/  ISETP.GE.AND P1, PT, R3, 0x1, PT ;  /* 0x000000010300780c */ /* 0x000fe40003f26270 */
[----:B------:R-:W-:Y:S01]  /*1760*/  R2UR UR4, R0 ;  /* 0x00000000000472ca */ /* 0x000fe200000e0000 */
[----:B------:R-:W-:Y:S01]  /*1770*/  WARPGROUP.ARRIVE ;  /* 0x00000000000079c5 */ /* 0x000fe20000000000 */
[----:B------:R-:W-:Y:S01]  /*1780*/  UMOV UR9, 0x40000040 ;  /* 0x4000004000097882 */ /* 0x000fe20000000000 */
[----:B------:R-:W-:Y:S01]  /*1790*/  UMOV UR11, 0x40000040 ;  /* 0x40000040000b7882 */ /* 0x000fe20000000000 */
[----:B------:R0:W-:Y:S04]  /*17a0*/  STL [R1+0x2c8], R17 ;  /* 0x0002c81101007387 */ /* 0x0001e80000100800 */
[----:B-----5:R1:W-:Y:S04]  /*17b0*/  STL [R1+0x2c4], R16 ;  /* 0x0002c41001007387 */ /* 0x0203e80000100800 */
[----:B------:R2:W-:Y:S01]  /*17c0*/  STL [R1+0x2c0], R3 ;  /* 0x0002c00301007387 */ /* 0x0005e20000100800 */
[----:B------:R-:W-:-:S03]  /*17d0*/  UIADD3 UR4, UR4, 0x18100, URZ ;  /* 0x0001810004047890 */ /* 0x000fc6000fffe03f */
[----:B------:R3:W-:Y:S01]  /*17e0*/  STL [R1+0x2bc], R2 ;  /* 0x0002bc0201007387 */ /* 0x0007e20000100800 */
[----:B------:R-:W-:-:S03]  /*17f0*/  USHF.R.U32.HI UR4, URZ, 0x4, UR4 ;  /* 0x000000043f047899 */ /* 0x000fc60008011604 */
[----:B------:R4:W-:Y:S01]  /*1800*/  STL [R1+0x2cc], R0 ;  /* 0x0002cc0001007387 */ /* 0x0009e20000100800 */
[----:B------:R-:W-:Y:S02]  /*1810*/  ULOP3.LUT UR5, UR4, 0x3fff, URZ, 0xc0, !UPT ;  /* 0x00003fff04057892 */ /* 0x000fe4000f8ec03f */
[----:B------:R-:W-:Y:S02]  /*1820*/  ULOP3.LUT UR4, UR46, 0x10000, URZ, 0xfc, !UPT ;  /* 0x000100002e047892 */ /* 0x000fe4000f8efc3f */
[----:B------:R-:W-:Y:S02]  /*1830*/  ULOP3.LUT UR5, UR5, 0x10000, URZ, 0xfc, !UPT ;  /* 0x0001000005057892 */ /* 0x000fe4000f8efc3f */
[----:B------:R-:W-:Y:S02]  /*1840*/  ULEA UR6, UR39, UR4, 0xb ;  /* 0x0000000427067291 */ /* 0x000fe4000f8e583f */
[----:B------:R-:W-:-:S05]  /*1850*/  ULEA UR7, UR39, UR5, 0xb ;  /* 0x0000000527077291 */ /* 0x000fca000f8e583f */
[----:B------:R-:W-:Y:S02]  /*1860*/  UMOV UR8, UR6 ;  /* 0x0000000600087c82 */ /* 0x000fe40008000000 */
[----:B------:R-:W-:Y:S02]  /*1870*/  UMOV UR10, UR7 ;  /* 0x00000007000a7c82 */ /* 0x000fe40008000000 */
[----:B------:R-:W-:Y:S01]  /*1880*/  HGMMA.64x256x8.F32.TF32 R24, gdesc[UR8], RZ, !UPT, gsb0 ;  /* 0x07e00000081879f0 */ /* 0x000fe2000c0028ff */
[----:B------:R-:W-:Y:S01]  /*1890*/  UIADD3 UR8, UR6, 0x400, URZ ;  /* 0x0000040006087890 */ /* 0x000fe2000fffe03f */
[----:B------:R-:W-:Y:S01]  /*18a0*/  UMOV UR9, 0x40000040 ;  /* 0x4000004000097882 */ /* 0x000fe20000000000 */
[----:B------:R-:W-:Y:S02]  /*18b0*/  WARPGROUP.DEPBAR.LE gsb0, 0x0 ;  /* 0x00008000000079c5 */ /* 0x000fe40000010000 */
[----:B------:R-:W-:Y:S01]  /*18c0*/  STL.64 [R1], R24 ;  /* 0x0000001801007387 */ /* 0x000fe20000100a00 */
[----:B------:R-:W-:Y:S01]  /*18d0*/  MOV R235, R46 ;  /* 0x0000002e00eb7202 */ /* 0x000fe20000000f00 */
[----:B------:R-:W-:Y:S01]  /*18e0*/  IMAD.MOV.U32 R234, RZ, RZ, R47 ;  /* 0x000000ffffea7224 */ /* 0x000fe200078e002f */
[----:B------:R-:W-:Y:S01]  /*18f0*/  MOV R233, R48 ;  /* 0x0000003000e97202 */ /* 0x000fe20000000f00 */
[----:B------:R-:W-:Y:S01]  /*1900*/  STL.64 [R1+0x8], R26 ;  /* 0x0000081a01007387 */ /* 0x000fe20000100a00 */
[----:B------:R-:W-:Y:S01]  /*1910*/  IMAD.MOV.U32 R232, RZ, RZ, R49 ;  /* 0x000000ffffe87224 */ /* 0x000fe200078e0031 */
[----:B------:R-:W-:Y:S01]  /*1920*/  MOV R231, R50 ;  /* 0x0000003200e77202 */ /* 0x000fe20000000f00 */
[----:B------:R-:W-:Y:S01]  /*1930*/  IMAD.MOV.U32 R230, RZ, RZ, R51 ;  /* 0x000000ffffe67224 */ /* 0x000fe200078e0033 */
[----:B------:R-:W-:Y:S01]  /*1940*/  STL.64 [R1+0x10], R28 ;  /* 0x0000101c01007387 */ /* 0x000fe20000100a00 */
        /* <DEDUP_REMOVED lines=90> */
[----:B0-----:R-:W-:Y:S01]  /*1ef0*/  IMAD.MOV.U32 R17, RZ, RZ, R135 ;  /* 0x000000ffff117224 */ /* 0x001fe200078e0087 */
[----:B-1----:R-:W-:Y:S01]  /*1f00*/  MOV R16, R136 ;  /* 0x0000008800107202 */ /* 0x002fe20000000f00 */
        /* <DEDUP_REMOVED lines=12> */
[----:B--2---:R-:W-:Y:S01]  /*1fd0*/  IMAD.MOV.U32 R3, RZ, RZ, R149 ;  /* 0x000000ffff037224 */ /* 0x004fe200078e0095 */
[----:B---3--:R-:W-:Y:S01]  /*1fe0*/  MOV R2, R150 ;  /* 0x0000009600027202 */ /* 0x008fe20000000f00 */
[----:B------:R0:W-:Y:S01]  /*1ff0*/  STL.64 [R1+0x50], R44 ;  /* 0x0000502c01007387 */ /* 0x0001e20000100a00 */
[----:B----4-:R-:W-:-:S03]  /*2000*/  IMAD.MOV.U32 R0, RZ, RZ, R151 ;  /* 0x000000ffff007224 */ /* 0x010fc600078e0097 */
[----:B------:R-:W-:Y:S01]  /*2010*/  STL [R1+0x580], R152 ;  /* 0x0005809801007387 */ /* 0x000fe20000100800 */
[----:B0-----:R-:W-:-:S06]  /*2020*/  WARPGROUP.ARRIVE ;  /* 0x00000000000079c5 */ /* 0x001fcc0000000000 */
[----:B------:R-:W-:Y:S03]  /*2030*/  HGMMA.64x256x8.F32.TF32 R24, gdesc[UR8], RZ, !UPT, gsb0 ;  /* 0x07e00000081879f0 */ /* 0x000fe6000c0028ff */
[----:B------:R-:W-:Y:S02]  /*2040*/  WARPGROUP.DEPBAR.LE gsb0, 0x0 ;  /* 0x00008000000079c5 */ /* 0x000fe40000010000 */
[----:B------:R-:W-:Y:S04]  /*2050*/  STL.64 [R1+0x578], R150 ;  /* 0x0005789601007387 */ /* 0x000fe80000100a00 */
        /* <DEDUP_REMOVED lines=20> */
[----:B------:R0:W-:Y:S04]  /*21a0*/  STL.64 [R1+0x4d0], R108 ;  /* 0x0004d06c01007387 */ /* 0x0001e80000100a00 */
[----:B0-----:R-:W2:Y:S04]  /*21b0*/  LDL.LU R108, [R1] ;  /* 0x00000000016c7983 */ /* 0x001ea80000300800 */
[----:B------:R-:W2:Y:S04]  /*21c0*/  LDL.LU R109, [R1+0x4] ;  /* 0x00000400016d7983 */ /* 0x000ea80000300800 */
        /* <DEDUP_REMOVED lines=19> */
[----:B------:R-:W2:Y:S01]  /*2300*/  LDL.LU R129, [R1+0x54] ;  /* 0x0000540001817983 */ /* 0x000ea20000300800 */
        /* <DEDUP_REMOVED lines=46> */
[----:B------:R-:W-:-:S02]  /*25f0*/  UIADD3 UR8, UR6, 0x2, URZ ;  /* 0x0000000206087890 */ /* 0x000fc4000fffe03f */
[----:B------:R-:W-:Y:S01]  /*2600*/  UIADD3 UR10, UR7, 0x2, URZ ;  /* 0x00000002070a7890 */ /* 0x000fe2000fffe03f */
[----:B------:R-:W-:Y:S01]  /*2610*/  UMOV UR9, 0x40000040 ;  /* 0x4000004000097882 */ /* 0x000fe20000000000 */
[----:B------:R-:W-:Y:S01]  /*2620*/  UMOV UR11, 0x40000040 ;  /* 0x40000040000b7882 */ /* 0x000fe20000000000 */
[----:B--2---:R-:W-:-:S06]  /*2630*/  WARPGROUP.ARRIVE ;  /* 0x00000000000079c5 */ /* 0x004fcc0000000000 */
[----:B------:R-:W-:Y:S03]  /*2640*/  HGMMA.64x256x8.F32.TF32 R108, gdesc[UR8], R108, gsb0 ;  /* 0x07e00000086c79f0 */ /* 0x000fe6000800286c */
[----:B------:R-:W-:Y:S02]  /*2650*/  WARPGROUP.DEPBAR.LE gsb0, 0x0 ;  /* 0x00008000000079c5 */ /* 0x000fe40000010000 */
[----:B------:R-:W-:Y:S04]  /*2660*/  STL.64 [R1], R108 ;  /* 0x0000006c01007387 */ /* 0x000fe80000100a00 */
        /* <DEDUP_REMOVED lines=63> */
[----:B0-----:R-:W2:Y:S04]  /*2a60*/  LDL.LU R152, [R1+0x580] ;  /* 0x0005800001987983 */ /* 0x001ea80000300800 */
[----:B------:R-:W3:Y:S04]  /*2a70*/  LDL.LU.64 R150, [R1+0x578] ;  /* 0x0005780001967983 */ /* 0x000ee80000300a00 */
        /* <DEDUP_REMOVED lines=20> */
[----:B------:R-:W3:Y:S01]  /*2bc0*/  LDL.LU.64 R108, [R1+0x4d0] ;  /* 0x0004d000016c7983 */ /* 0x000ee20000300a00 */
[----:B------:R-:W-:Y:S01]  /*2bd0*/  UIADD3 UR8, UR6, 0x402, URZ ;  /* 0x0000040206087890 */ /* 0x000fe2000fffe03f */
[----:B------:R-:W-:Y:S01]  /*2be0*/  UMOV UR9, 0x40000040 ;  /* 0x4000004000097882 */ /* 0x000fe20000000000 */
[----:B---3--:R-:W-:-:S07]  /*2bf0*/  WARPGROUP.ARRIVE ;  /* 0x00000000000079c5 */ /* 0x008fce0000000000 */
[----:B------:R-:W-:Y:S03]  /*2c00*/  HGMMA.64x256x8.F32.TF32 R24, gdesc[UR8], R24, gsb0 ;  /* 0x07e00000081879f0 */ /* 0x000fe60008002818 */
        /* <DEDUP_REMOVED lines=65> */
[----:B0-----:R-:W3:Y:S04]  /*3020*/  LDL.LU.64 R24, [R1] ;  /* 0x0000000001187983 */ /* 0x001ee80000300a00 */
        /* <DEDUP_REMOVED lines=63> */
[----:B------:R-:W-:-:S02]  /*3420*/  UIADD3 UR8, UR6, 0x4, URZ ;  /* 0x0000000406087890 */ /* 0x000fc4000fffe03f */
[----:B------:R-:W-:Y:S01]  /*3430*/  UIADD3 UR10, UR7, 0x4, URZ ;  /* 0x00000004070a7890 */ /* 0x000fe2000fffe03f */
[----:B------:R-:W-:Y:S01]  /*3440*/  UMOV UR9, 0x40000040 ;  /* 0x4000004000097882 */ /* 0x000fe20000000000 */
[----:B------:R-:W-:Y:S01]  /*3450*/  UMOV UR11, 0x40000040 ;  /* 0x40000040000b7882 */ /* 0x000fe20000000000 */
[----:B---3--:R-:W-:-:S06]  /*3460*/  WARPGROUP.ARRIVE ;  /* 0x00000000000079c5 */ /* 0x008fcc0000000000 */
[----:B------:R-:W-:Y:S03]  /*3470*/  HGMMA.64x256x8.F32.TF32 R24, gdesc[UR8], R24, gsb0 ;  /* 0x07e00000081879f0 */ /* 0x000fe60008002818 */
        /* <DEDUP_REMOVED lines=41> */
[----:B------:R0:W-:Y:S01]  /*3710*/  STL.64 [R1+0x50], R44 ;  /* 0x0000502c01007387 */ /* 0x0001e20000100a00 */
[----:B------:R-:W-:Y:S01]  /*3720*/  MOV R204, R120 ;  /* 0x0000007800cc7202 */ /* 0x000fe20000000f00 */
[----:B------:R-:W-:Y:S01]  /*3730*/  IMAD.MOV.U32 R205, RZ, RZ, R121 ;  /* 0x000000ffffcd7224 */ /* 0x000fe200078e0079 */
[----:B------:R-:W-:Y:S01]  /*3740*/  MOV R202, R118 ;  /* 0x0000007600ca7202 */ /* 0x000fe20000000f00 */
[----:B------:R-:W3:Y:S01]  /*3750*/  LDL.LU.64 R150, [R1+0x4c8] ;  /* 0x0004c80001967983 */ /* 0x000ee20000300a00 */
[----:B------:R-:W-:Y:S01]  /*3760*/  IMAD.MOV.U32 R203, RZ, RZ, R119 ;  /* 0x000000ffffcb7224 */ /* 0x000fe200078e0077 */
[----:B------:R-:W-:Y:S01]  /*3770*/  MOV R200, R116 ;  /* 0x0000007400c87202 */ /* 0x000fe20000000f00 */
[----:B------:R-:W-:Y:S01]  /*3780*/  IMAD.MOV.U32 R201, RZ, RZ, R117 ;  /* 0x000000ffffc97224 */ /* 0x000fe200078e0075 */
[----:B------:R-:W3:Y:S01]  /*3790*/  LDL.LU.64 R148, [R1+0x4c0] ;  /* 0x0004c00001947983 */ /* 0x000ee20000300a00 */
        /* <DEDUP_REMOVED lines=92> */
[----:B------:R-:W-:-:S03]  /*3d60*/  IMAD.MOV.U32 R17, RZ, RZ, R47 ;  /* 0x000000ffff117224 */ /* 0x000fc600078e002f */
        /* <DEDUP_REMOVED lines=28> */
[----:B0-----:R-:W3:Y:S04]  /*3f30*/  LDL.LU.64 R44, [R1+0x320] ;  /* 0x00032000012c7983 */ /* 0x001ee80000300a00 */
        /* <DEDUP_REMOVED lines=11> */
[----:B------:R-:W-:-:S02]  /*3ff0*/  UMOV UR9, 0x40000040 ;  /* 0x4000004000097882 */ /* 0x000fc40000000000 */
[----:B--2---:R-:W-:Y:S01]  /*4000*/  STL [R1+0x2b8], R152 ;  /* 0x0002b89801007387 */ /* 0x004fe20000100800 */
[----:B---3--:R-:W-:-:S06]  /*4010*/  WARPGROUP.ARRIVE ;  /* 0x00000000000079c5 */ /* 0x008fcc0000000000 */
        /* <DEDUP_REMOVED lines=86> */
[----:B------:R-:W-:Y:S01]  /*4580*/  UIADD3 UR8, UR6, 0x6, URZ ;  /* 0x0000000606087890 */ /* 0x000fe2000fffe03f */
[----:B------:R-:W-:Y:S01]  /*4590*/  MOV R235, R4 ;  /* 0x0000000400eb7202 */ /* 0x000fe20000000f00 */
[----:B------:R-:W-:Y:S01]  /*45a0*/  UIADD3 UR10, UR7, 0x6, URZ ;  /* 0x00000006070a7890 */ /* 0x000fe2000fffe03f */
[----:B------:R0:W5:Y:S01]  /*45b0*/  LDL.LU R0, [R1+0x2cc] ;  /* 0x0002cc0001007983 */ /* 0x0001620000300800 */
[----:B------:R-:W-:Y:S01]  /*45c0*/  UMOV UR9, 0x40000040 ;  /* 0x4000004000097882 */ /* 0x000fe20000000000 */
[----:B------:R-:W-:-:S02]  /*45d0*/  UMOV UR11, 0x40000040 ;  /* 0x40000040000b7882 */ /* 0x000fc40000000000 */
[----:B------:R0:W5:Y:S04]  /*45e0*/  LDL.LU R17, [R1+0x2c8] ;  /* 0x0002c80001117983 */ /* 0x0001680000300800 */
[----:B------:R0:W5:Y:S04]  /*45f0*/  LDL.LU R16, [R1+0x2c4] ;  /* 0x0002c40001107983 */ /* 0x0001680000300800 */
[----:B------:R0:W5:Y:S04]  /*4600*/  LDL.LU R3, [R1+0x2c0] ;  /* 0x0002c00001037983 */ /* 0x0001680000300800 */
[----:B------:R0:W5:Y:S01]  /*4610*/  LDL.LU R2, [R1+0x2bc] ;  /* 0x0002bc0001027983 */ /* 0x0001620000300800 */
        /* <DEDUP_REMOVED lines=67> */
[----:B-1----:R0:W5:Y:S04]  /*4a50*/  LDL.LU R152, [R1+0x2b8] ;  /* 0x0002b80001987983 */ /* 0x0021680000300800 */
[----:B------:R-:W2:Y:S04]  /*4a60*/  LDL.LU.64 R150, [R1+0x2b0] ;  /* 0x0002b00001967983 */ /* 0x000ea80000300a00 */
        /* <DEDUP_REMOVED lines=20> */
[----:B------:R-:W2:Y:S01]  /*4bb0*/  LDL.LU.64 R108, [R1+0x208] ;  /* 0x00020800016c7983 */ /* 0x000ea20000300a00 */
[----:B------:R-:W-:Y:S01]  /*4bc0*/  UIADD3 UR8, UR6, 0x406, URZ ;  /* 0x0000040606087890 */ /* 0x000fe2000fffe03f */
[----:B------:R-:W-:Y:S01]  /*4bd0*/  UMOV UR9, 0x40000040 ;  /* 0x4000004000097882 */ /* 0x000fe20000000000 */
[----:B--2---:R-:W-:-:S07]  /*4be0*/  WARPGROUP.ARRIVE ;  /* 0x00000000000079c5 */ /* 0x004fce0000000000 */
[----:B------:R-:W-:Y:S03]  /*4bf0*/  HGMMA.64x256x8.F32.TF32 R24, gdesc[UR8], R24, gsb0 ;  /* 0x07e00000081879f0 */ /* 0x000fe60008002818 */
[----:B------:R-:W-:Y:S02]  /*4c00*/  WARPGROUP.DEPBAR.LE gsb0, 0x0 ;  /* 0x00008000000079c5 */ /* 0x000fe40000010000 */
[----:B0-----:R-:W-:Y:S05]  /*4c10*/  @!P1 BRA `(.L_x_22) ;  /* 0x0000004000d09947 */ /* 0x001fea0003800000 */
[----:B------:R-:W-:Y:S01]  /*4c20*/  UIADD3 UR7, UR39, 0x1, URZ ;  /* 0x0000000127077890 */ /* 0x000fe2000fffe03f */
[----:B-----5:R-:W-:Y:S01]  /*4c30*/  R2UR UR6, R3 ;  /* 0x00000000030672ca */ /* 0x020fe200000e0000 */
[----:B------:R-:W-:Y:S02]  /*4c40*/  UMOV UR13, UR39 ;  /* 0x00000027000d7c82 */ /* 0x000fe40008000000 */
[----:B------:R-:W-:-:S04]  /*4c50*/  UISETP.NE.AND UP0, UPT, UR7, 0x3, UPT ;  /* 0x000000030700788c */ /* 0x000fc8000bf05270 */
[----:B------:R-:W-:Y:S02]  /*4c60*/  USEL UR12, URZ, 0x1, UP0 ;  /* 0x000000013f0c7887 */ /* 0x000fe40008000000 */
[----:B------:R-:W-:Y:S02]  /*4c70*/  USEL UR7, UR7, URZ, UP0 ;  /* 0x0000003f07077287 */ /* 0x000fe40008000000 */
[----:B------:R-:W-:-:S12]  /*4c80*/  ULOP3.LUT UR12, UR38, UR12, URZ, 0x3c, !UPT ;  /* 0x0000000c260c7292 */ /* 0x000fd8000f8e3c3f */
.L_x_29:
[----:B------:R-:W-:Y:S05]  /*4c90*/  @!P0 BRA `(.L_x_23) ;  /* 0x0000000000048947 */ /* 0x000fea0003800000 */
[----:B------:R-:W-:Y:S01]  /*4ca0*/  BPT.TRAP 0x1 ;  /* 0x000000040000795c */ /* 0x000fe20000300000 */
.L_x_23:
[----:B------:R-:W0:Y:S01]  /*4cb0*/  S2UR UR9, SR_CgaCtaId ;  /* 0x00000000000979c3 */ /* 0x000e220000008800 */
[----:B------:R-:W-:Y:S01]  /*4cc0*/  UMOV UR8, 0x400 ;  /* 0x0000040000087882 */ /* 0x000fe20000000000 */
[----:B------:R-:W-:Y:S01]  /*4cd0*/  IMAD.U32 R3, RZ, RZ, UR7 ;  /* 0x00000007ff037e24 */ /* 0x000fe2000f8e00ff */
[----:B------:R-:W-:-:S04]  /*4ce0*/  MOV R4, UR12 ;  /* 0x0000000c00047c02 */ /* 0x000fc80008000f00 */
[----:B------:R-:W-:Y:S01]  /*4cf0*/  SHF.L.U32 R4, R4, 0x1f, RZ ;  /* 0x0000001f04047819 */ /* 0x000fe200000006ff */
[----:B0-----:R-:W-:-:S06]  /*4d00*/  ULEA UR8, UR9, UR8, 0x18 ;  /* 0x0000000809087291 */ /* 0x001fcc000f8ec03f */
[----:B------:R-:W-:-:S05]  /*4d10*/  IMAD.U32 R0, RZ, RZ, UR8 ;  /* 0x00000008ff007e24 */ /* 0x000fca000f8e00ff */
[----:B------:R-:W-:-:S04]  /*4d20*/  LEA R3, R3, R0, 0x3 ;  /* 0x0000000003037211 */ /* 0x000fc800078e18ff */
[----:B------:R0:W1:Y:S01]  /*4d30*/  SYNCS.PHASECHK.TRANS64.TRYWAIT P1, [R3+URZ], R4 ;  /* 0x00000004030075a7 */ /* 0x000062000802017f */
[----:B------:R-:W-:Y:S05]  /*4d40*/  @!P0 BRA `(.L_x_24) ;  /* 0x0000000000048947 */ /* 0x000fea0003800000 */
[----:B------:R-:W-:Y:S01]  /*4d50*/  BPT.TRAP 0x1 ;  /* 0x000000040000795c */ /* 0x000fe20000300000 */
.L_x_24:
[----:B-1----:R-:W-:Y:S05]  /*4d60*/  @P1 BRA `(.L_x_25) ;  /* 0x0000000000081947 */ /* 0x002fea0003800000 */
[----:B------:R-:W1:Y:S02]  /*4d70*/  SYNCS.PHASECHK.TRANS64.TRYWAIT P1, [R3+URZ], R4 ;  /* 0x00000004030075a7 */ /* 0x000e64000802017f */
[----:B-1----:R-:W-:Y:S05]  /*4d80*/  @!P1 BRA `(.L_x_26) ;  /* 0x0000013c000c9947 */ /* 0x002fea0003800000 */
.L_x_25:
        /* <DEDUP_REMOVED lines=64> */
[----:B--2---:R-:W2:Y:S04]  /*5190*/  LDL.LU.64 R24, [R1] ;  /* 0x0000000001187983 */ /* 0x004ea80000300a00 */
        /* <DEDUP_REMOVED lines=63> */
[----:B------:R-:W-:-:S02]  /*5590*/  ULEA UR14, UR7, UR4, 0xb ;  /* 0x00000004070e7291 */ /* 0x000fc4000f8e583f */
[----:B------:R-:W-:Y:S01]  /*55a0*/  ULEA UR15, UR7, UR5, 0xb ;  /* 0x00000005070f7291 */ /* 0x000fe2000f8e583f */
[----:B------:R-:W-:Y:S01]  /*55b0*/  STL [R1+0x2c8], R17 ;  /* 0x0002c81101007387 */ /* 0x000fe20000100800 */
[----:B------:R-:W-:Y:S01]  /*55c0*/  UMOV UR9, 0x40000040 ;  /* 0x4000004000097882 */ /* 0x000fe20000000000 */
[----:B------:R-:W-:Y:S02]  /*55d0*/  UMOV UR11, 0x40000040 ;  /* 0x40000040000b7882 */ /* 0x000fe40000000000 */
[----:B------:R-:W-:Y:S01]  /*55e0*/  UMOV UR8, UR14 ;  /* 0x0000000e00087c82 */ /* 0x000fe20008000000 */
[----:B------:R-:W-:Y:S01]  /*55f0*/  STL [R1+0x2c4], R16 ;  /* 0x0002c41001007387 */ /* 0x000fe20000100800 */
[----:B------:R-:W-:-:S03]  /*5600*/  UMOV UR10, UR15 ;  /* 0x0000000f000a7c82 */ /* 0x000fc60008000000 */
[----:B------:R3:W-:Y:S04]  /*5610*/  STL [R1+0x2c0], R2 ;  /* 0x0002c00201007387 */ /* 0x0007e80000100800 */
[----:B------:R4:W-:Y:S01]  /*5620*/  STL [R1+0x2bc], R0 ;  /* 0x0002bc0001007387 */ /* 0x0009e20000100800 */
[----:B--2---:R-:W-:-:S06]  /*5630*/  WARPGROUP.ARRIVE ;  /* 0x00000000000079c5 */ /* 0x004fcc0000000000 */
[----:B------:R-:W-:Y:S03]  /*5640*/  HGMMA.64x256x8.F32.TF32 R24, gdesc[UR8], R24, gsb0 ;  /* 0x07e00000081879f0 */ /* 0x000fe60008002818 */
[----:B------:R-:W-:Y:S02]  /*5650*/  WARPGROUP.DEPBAR.LE gsb0, 0x0 ;  /* 0x00008000000079c5 */ /* 0x000fe40000010000 */
[----:B------:R-:W-:Y:S01]  /*5660*/  STL.64 [R1], R24 ;  /* 0x0000001801007387 */ /* 0x000fe20000100a00 */
[----:B---3--:R-:W-:Y:S01]  /*5670*/  IMAD.MOV.U32 R2, RZ, RZ, R150 ;  /* 0x000000ffff027224 */ /* 0x008fe200078e0096 */
[----:B----4-:R-:W-:Y:S01]  /*5680*/  MOV R0, R151 ;  /* 0x0000009700007202 */ /* 0x010fe20000000f00 */
[----:B01----:R-:W-:Y:S01]  /*5690*/  IMAD.MOV.U32 R4, RZ, RZ, R148 ;  /* 0x000000ffff047224 */ /* 0x003fe200078e0094 */
        /* <DEDUP_REMOVED lines=36> */
[----:B------:R0:W-:Y:S01]  /*58e0*/  STL.64 [R1+0x50], R44 ;  /* 0x0000502c01007387 */ /* 0x0001e20000100a00 */
[----:B------:R-:W-:Y:S01]  /*58f0*/  IMAD.MOV.U32 R204, RZ, RZ, R120 ;  /* 0x000000ffffcc7224 */ /* 0x000fe200078e0078 */
[----:B------:R-:W-:Y:S01]  /*5900*/  MOV R205, R121 ;  /* 0x0000007900cd7202 */ /* 0x000fe20000000f00 */
[----:B------:R-:W-:Y:S01]  /*5910*/  IMAD.MOV.U32 R202, RZ, RZ, R118 ;  /* 0x000000ffffca7224 */ /* 0x000fe200078e0076 */
[----:B------:R-:W2:Y:S01]  /*5920*/  LDL.LU.64 R150, [R1+0x780] ;  /* 0x0007800001967983 */ /* 0x000ea20000300a00 */
[----:B------:R-:W-:Y:S01]  /*5930*/  MOV R203, R119 ;  /* 0x0000007700cb7202 */ /* 0x000fe20000000f00 */
[----:B------:R-:W-:Y:S01]  /*5940*/  IMAD.MOV.U32 R200, RZ, RZ, R116 ;  /* 0x000000ffffc87224 */ /* 0x000fe200078e0074 */
[----:B------:R-:W-:Y:S01]  /*5950*/  MOV R201, R117 ;  /* 0x0000007500c97202 */ /* 0x000fe20000000f00 */
[----:B------:R-:W2:Y:S01]  /*5960*/  LDL.LU.64 R148, [R1+0x778] ;  /* 0x0007780001947983 */ /* 0x000ea20000300a00 */
        /* <DEDUP_REMOVED lines=92> */
[----:B------:R-:W-:-:S03]  /*5f30*/  MOV R234, R47 ;  /* 0x0000002f00ea7202 */ /* 0x000fc60000000f00 */
        /* <DEDUP_REMOVED lines=28> */
[----:B0-----:R-:W2:Y:S04]  /*6100*/  LDL.LU.64 R44, [R1+0x5d8] ;  /* 0x0005d800012c7983 */ /* 0x001ea80000300a00 */
        /* <DEDUP_REMOVED lines=11> */
[----:B------:R-:W-:-:S02]  /*61c0*/  UMOV UR9, 0x40000040 ;  /* 0x4000004000097882 */ /* 0x000fc40000000000 */
[----:B------:R-:W-:Y:S01]  /*61d0*/  STL [R1+0x580], R152 ;  /* 0x0005809801007387 */ /* 0x000fe20000100800 */
[----:B--2---:R-:W-:-:S06]  /*61e0*/  WARPGROUP.ARRIVE ;  /* 0x00000000000079c5 */ /* 0x004fcc0000000000 */
        /* <DEDUP_REMOVED lines=332> */
[----:B------:R-:W-:Y:S01]  /*76b0*/  STL.64 [R1+0x30], R36 ;  /* 0x0000302401007387 */ /* 0x000fe20000100a00 */
[----:B------:R-:W-:-:S03]  /*76c0*/  IMAD.MOV.U32 R4, RZ, RZ, R150 ;  /* 0x000000ffff047224 */ /* 0x000fc600078e0096 */
[----:B------:R-:W-:Y:S01]  /*76d0*/  STL.64 [R1+0x38], R38 ;  /* 0x0000382601007387 */ /* 0x000fe20000100a00 */
[----:B------:R-:W-:-:S03]  /*76e0*/  MOV R3, R151 ;  /* 0x0000009700037202 */ /* 0x000fc60000000f00 */
[----:B------:R-:W-:Y:S01]  /*76f0*/  STL.64 [R1+0x40], R40 ;  /* 0x0000402801007387 */ /* 0x000fe20000100a00 */
[----:B------:R-:W-:Y:S01]  /*7700*/  IMAD.MOV.U32 R6, RZ, RZ, R148 ;  /* 0x000000ffff067224 */ /* 0x000fe200078e0094 */
[----:B------:R-:W-:Y:S02]  /*7710*/  MOV R5, R149 ;  /* 0x0000009500057202 */ /* 0x000fe40000000f00 */
[----:B------:R-:W-:Y:S01]  /*7720*/  STL.64 [R1+0x48], R42 ;  /* 0x0000482a01007387 */ /* 0x000fe20000100a00 */
[----:B------:R-:W-:Y:S01]  /*7730*/  IMAD.MOV.U32 R8, RZ, RZ, R146 ;  /* 0x000000ffff087224 */ /* 0x000fe200078e0092 */
[----:B------:R-:W-:Y:S02]  /*7740*/  MOV R7, R147 ;  /* 0x0000009300077202 */ /* 0x000fe40000000f00 */
[----:B------:R0:W-:Y:S01]  /*7750*/  STL.64 [R1+0x50], R44 ;  /* 0x0000502c01007387 */ /* 0x0001e20000100a00 */
[----:B------:R-:W-:Y:S01]  /*7760*/  IMAD.MOV.U32 R10, RZ, RZ, R144 ;  /* 0x000000ffff0a7224 */ /* 0x000fe200078e0090 */
[----:B------:R-:W-:-:S02]  /*7770*/  MOV R9, R145 ;  /* 0x0000009100097202 */ /* 0x000fc40000000f00 */
[----:B------:R-:W3:Y:S01]  /*7780*/  LDL.LU.64 R150, [R1+0x4c8] ;  /* 0x0004c80001967983 */ /* 0x000ee20000300a00 */
[----:B------:R-:W-:Y:S01]  /*7790*/  IMAD.MOV.U32 R12, RZ, RZ, R142 ;  /* 0x000000ffff0c7224 */ /* 0x000fe200078e008e */
[----:B------:R-:W-:Y:S02]  /*77a0*/  MOV R11, R143 ;  /* 0x0000008f000b7202 */ /* 0x000fe40000000f00 */
[----:B------:R-:W3:Y:S01]  /*77b0*/  LDL.LU.64 R148, [R1+0x4c0] ;  /* 0x0004c00001947983 */ /* 0x000ee20000300a00 */
[----:B------:R-:W-:Y:S01]  /*77c0*/  IMAD.MOV.U32 R14, RZ, RZ, R140 ;  /* 0x000000ffff0e7224 */ /* 0x000fe200078e008c */
[----:B------:R-:W-:Y:S02]  /*77d0*/  MOV R13, R141 ;  /* 0x0000008d000d7202 */ /* 0x000fe40000000f00 */
[----:B------:R-:W3:Y:S01]  /*77e0*/  LDL.LU.64 R146, [R1+0x4b8] ;  /* 0x0004b80001927983 */ /* 0x000ee20000300a00 */
        /* <DEDUP_REMOVED lines=248> */
[----:B------:R0:W5:Y:S01]  /*8770*/  LDL.LU R17, [R1+0x2c8] ;  /* 0x0002c80001117983 */ /* 0x0001620000300800 */
[----:B------:R-:W-:Y:S01]  /*8780*/  UIADD3 UR10, UR15, 0x6, URZ ;  /* 0x000000060f0a7890 */ /* 0x000fe2000fffe03f */
[----:B------:R-:W-:Y:S01]  /*8790*/  UMOV UR9, 0x40000040 ;  /* 0x4000004000097882 */ /* 0x000fe20000000000 */
[----:B------:R-:W-:Y:S01]  /*87a0*/  UMOV UR11, 0x40000040 ;  /* 0x40000040000b7882 */ /* 0x000fe20000000000 */
        /* <DEDUP_REMOVED lines=99> */
[----:B------:R-:W-:Y:S01]  /*8de0*/  BPT.TRAP 0x1 ;  /* 0x000000040000795c */ /* 0x000fe20000300000 */
.L_x_27:
[----:B-----5:R-:W-:Y:S01]  /*8df0*/  ISETP.NE.AND P1, PT, R17, RZ, PT ;  /* 0x000000ff1100720c */ /* 0x020fe20003f25270 */
[----:B------:R-:W-:Y:S01]  /*8e00*/  IMAD.U32 R3, RZ, RZ, UR13 ;  /* 0x0000000dff037e24 */ /* 0x000fe2000f8e00ff */
[----:B------:R-:W-:-:S11]  /*8e10*/  UISETP.GT.U32.AND UP0, UPT, UR40, 0x1, UPT ;  /* 0x000000012800788c */ /* 0x000fd6000bf04070 */
[----:B------:R-:W-:-:S05]  /*8e20*/  @P1 LEA R3, R3, R0, 0x3 ;  /* 0x0000000003031211 */ /* 0x000fca00078e18ff */
[----:B------:R-:W-:-:S05]  /*8e30*/  @P1 VIADD R3, R3, 0x18 ;  /* 0x0000001803031836 */ /* 0x000fca0000000000 */
[----:B------:R-:W-:-:S04]  /*8e40*/  @P1 PRMT R3, R152, 0x654, R3 ;  /* 0x0000065498031816 */ /* 0x000fc80000000003 */
[----:B------:R0:W-:Y:S01]  /*8e50*/  @P1 SYNCS.ARRIVE.TRANS64.RED.A1T0 RZ, [R3+URZ], RZ ;  /* 0x000000ff03ff19a7 */ /* 0x0001e2000810043f */
[----:B------:R-:W-:-:S13]  /*8e60*/  PLOP3.LUT P1, PT, PT, PT, UP0, 0x80, 0x0 ;  /* 0x000000000000781c */ /* 0x000fda0003f2f008 */
[----:B0-----:R-:W-:Y:S05]  /*8e70*/  @P1 BRA `(.L_x_28) ;  /* 0x0000000000041947 */ /* 0x001fea0003800000 */
[----:B------:R-:W-:Y:S01]  /*8e80*/  BPT.TRAP 0x1 ;  /* 0x000000040000795c */ /* 0x000fe20000300000 */
.L_x_28:
[----:B------:R-:W-:Y:S02]  /*8e90*/  UISETP.GT.AND UP2, UPT, UR6, 0x1, UPT ;  /* 0x000000010600788c */ /* 0x000fe4000bf44270 */
[----:B------:R-:W-:Y:S02]  /*8ea0*/  UIADD3 UR7, UR7, 0x1, URZ ;  /* 0x0000000107077890 */ /* 0x000fe4000fffe03f */
[----:B------:R-:W-:Y:S02]  /*8eb0*/  UIADD3 UR13, UR13, 0x1, URZ ;  /* 0x000000010d0d7890 */ /* 0x000fe4000fffe03f */
[----:B------:R-:W-:Y:S01]  /*8ec0*/  PLOP3.LUT P1, PT, PT, PT, UP2, 0x80, 0x0 ;  /* 0x000000000000781c */ /* 0x000fe20003f2f028 */
[----:B------:R-:W-:Y:S02]  /*8ed0*/  UISETP.NE.AND UP0, UPT, UR7, 0x3, UPT ;  /* 0x000000030700788c */ /* 0x000fe4000bf05270 */
[----:B------:R-:W-:Y:S02]  /*8ee0*/  UIADD3 UR8, UR6, -0x1, URZ ;  /* 0xffffffff06087890 */ /* 0x000fe4000fffe03f */
[----:B------:R-:W-:-:S02]  /*8ef0*/  USEL UR6, URZ, 0x1, UP0 ;  /* 0x000000013f067887 */ /* 0x000fc40008000000 */
[----:B------:R-:W-:Y:S02]  /*8f00*/  UISETP.NE.AND UP1, UPT, UR13, 0x3, UPT ;  /* 0x000000030d00788c */ /* 0x000fe4000bf25270 */
[----:B------:R-:W-:Y:S02]  /*8f10*/  ULOP3.LUT UR12, UR12, UR6, URZ, 0x3c, !UPT ;  /* 0x000000060c0c7292 */ /* 0x000fe4000f8e3c3f */
[----:B------:R-:W-:Y:S02]  /*8f20*/  USEL UR7, UR7, URZ, UP0 ;  /* 0x0000003f07077287 */ /* 0x000fe40008000000 */
[----:B------:R-:W-:Y:S01]  /*8f30*/  USEL UR13, UR13, URZ, UP1 ;  /* 0x0000003f0d0d7287 */ /* 0x000fe20008800000 */
[----:B------:R-:W-:Y:S01]  /*8f40*/  UMOV UR6, UR8 ;  /* 0x0000000800067c82 */ /* 0x000fe20008000000 */
[----:B------:R-:W-:Y:S10]  /*8f50*/  @P1 BRA `(.L_x_29) ;  /* 0xffffffbc004c1947 */ /* 0x000ff4000383ffff */
.L_x_22:
[----:B-----5:R-:W0:Y:S02]  /*8f60*/  LDC R3, c[0x0][0x28c] ;  /* 0x0000a300ff037b82 */ /* 0x020e240000000800 */
[----:B0-----:R-:W-:-:S13]  /*8f70*/  ISETP.GE.AND P1, PT, R3, 0x1, PT ;  /* 0x000000010300780c */ /* 0x001fda0003f26270 */
[----:B------:R-:W-:Y:S05]  /*8f80*/  @!P1 BRA `(.L_x_30) ;  /* 0x0000000000549947 */ /* 0x000fea0003800000 */
[----:B------:R-:W-:Y:S05]  /*8f90*/  @!P0 BRA `(.L_x_31) ;  /* 0x0000000000048947 */ /* 0x000fea0003800000 */
[----:B------:R-:W-:Y:S01]  /*8fa0*/  BPT.TRAP 0x1 ;  /* 0x000000040000795c */ /* 0x000fe20000300000 */
.L_x_31:
[----:B------:R-:W-:Y:S01]  /*8fb0*/  ISETP.NE.AND P0, PT, R17, RZ, PT ;  /* 0x000000ff1100720c */ /* 0x000fe20003f05270 */
[----:B------:R-:W-:-:S12]  /*8fc0*/  BSSY B0, `(.L_x_32) ;  /* 0x000000d000007945 */ /* 0x000fd80003800000 */
[----:B------:R-:W-:Y:S05]  /*8fd0*/  @!P0 BRA `(.L_x_33) ;  /* 0x00000000002c8947 */ /* 0x000fea0003800000 */
[----:B------:R-:W-:-:S04]  /*8fe0*/  UISETP.LT.AND UP0, UPT, UR44, 0x1, UPT ;  /* 0x000000012c00788c */ /* 0x000fc8000bf01270 */
[----:B------:R-:W-:-:S04]  /*8ff0*/  USEL UR6, UR44, 0x1, UP0 ;  /* 0x000000012c067887 */ /* 0x000fc80008000000 */
[----:B------:R-:W-:-:S04]  /*9000*/  UIADD3 UR6, UR39, UR44, -UR6 ;  /* 0x0000002c27067290 */ /* 0x000fc8000fffe806 */
[----:B------:R-:W-:-:S04]  /*9010*/  UIMAD.WIDE.U32 UR4, UR6, -0x55555555, URZ ;  /* 0xaaaaaaab060478a5 */ /* 0x000fc8000f8e003f */
[----:B------:R-:W-:-:S04]  /*9020*/  USHF.R.U32.HI UR4, URZ, 0x1, UR5 ;  /* 0x000000013f047899 */ /* 0x000fc80008011605 */
[----:B------:R-:W-:-:S06]  /*9030*/  UIMAD UR6, UR4, -0x3, UR6 ;  /* 0xfffffffd040678a4 */ /* 0x000fcc000f8e0206 */
[----:B------:R-:W-:-:S05]  /*9040*/  MOV R3, UR6 ;  /* 0x0000000600037c02 */ /* 0x000fca0008000f00 */
[----:B------:R-:W-:-:S05]  /*9050*/  IMAD R0, R3, 0x8, R0 ;  /* 0x0000000803007824 */ /* 0x000fca00078e0200 */
[----:B------:R-:W-:-:S04]  /*9060*/  IADD3 R0, R0, 0x18, RZ ;  /* 0x0000001800007810 */ /* 0x000fc80007ffe0ff */
[----:B------:R-:W-:-:S04]  /*9070*/  PRMT R0, R152, 0x654, R0 ;  /* 0x0000065498007816 */ /* 0x000fc80000000000 */
[----:B------:R0:W-:Y:S03]  /*9080*/  SYNCS.ARRIVE.TRANS64.RED.A1T0 RZ, [R0+URZ], RZ ;  /* 0x000000ff00ff79a7 */ /* 0x0001e6000810043f */
.L_x_33:
[----:B------:R-:W-:Y:S05]  /*9090*/  BSYNC B0 ;  /* 0x0000000000007941 */ /* 0x000fea0003800000 */
.L_x_32:
[----:B------:R-:W-:-:S06]  /*90a0*/  UISETP.GT.U32.AND UP0, UPT, UR40, 0x1, UPT ;  /* 0x000000012800788c */ /* 0x000fcc000bf04070 */
[----:B------:R-:W-:-:S13]  /*90b0*/  PLOP3.LUT P0, PT, PT, PT, UP0, 0x80, 0x0 ;  /* 0x000000000000781c */ /* 0x000fda0003f0f008 */
[----:B------:R-:W-:Y:S05]  /*90c0*/  @P0 BRA `(.L_x_30) ;  /* 0x0000000000040947 */ /* 0x000fea0003800000 */
[----:B------:R-:W-:Y:S01]  /*90d0*/  BPT.TRAP 0x1 ;  /* 0x000000040000795c */ /* 0x000fe20000300000 */
.L_x_30:
[----:B------:R-:W1:Y:S01]  /*90e0*/  S2R R8, SR_TID.X ;  /* 0x0000000000087919 */ /* 0x000e620000002100 */
[----:B------:R-:W-:Y:S01]  /*90f0*/  IMAD.MOV.U32 R19, RZ, RZ, 0x6540 ;  /* 0x00006540ff137424 */ /* 0x000fe200078e00ff */
[----:B------:R-:W-:Y:S02]  /*9100*/  UIMAD.WIDE UR6, UR41, 0x100, URZ ;  /* 0x00000100290678a5 */ /* 0x000fe4000f8e023f */
[----:B------:R-:W-:Y:S01]  /*9110*/  USHF.R.S32.HI UR10, URZ, 0x1f, UR43 ;  /* 0x0000001f3f0a7899 */ /* 0x000fe2000801142b */
[----:B------:R-:W-:Y:S01]  /*9120*/  ULDC.64 UR8, c[0x0][0x5d0] ;  /* 0x0001740000087ab9 */ /* 0x000fe20000000a00 */
[----:B------:R-:W-:Y:S02]  /*9130*/  USHF.L.U32 UR41, UR41, 0x8, URZ ;  /* 0x0000000829297899 */ /* 0x000fe4000800063f */
[----:B------:R-:W-:Y:S02]  /*9140*/  UIMAD UR4, UR10, UR8, URZ ;  /* 0x000000080a0472a4 */ /* 0x000fe4000f8e023f */
[----:B------:R-:W-:-:S02]  /*9150*/  UIADD3 UR39, UR44, UR39, URZ ;  /* 0x000000272c277290 */ /* 0x000fc4000fffe03f */
[----:B------:R-:W-:Y:S02]  /*9160*/  UIMAD UR4, UR43, UR9, UR4 ;  /* 0x000000092b0472a4 */ /* 0x000fe4000f8e0204 */
[----:B------:R-:W-:Y:S02]  /*9170*/  UISETP.GT.U32.AND UP1, UPT, UR39, 0x2, UPT ;  /* 0x000000022700788c */ /* 0x000fe4000bf24070 */
[----:B------:R-:W-:Y:S02]  /*9180*/  UISETP.GE.U32.AND UP2, UPT, UR44, 0x3, UPT ;  /* 0x000000032c00788c */ /* 0x000fe4000bf46070 */
[----:B------:R-:W-:Y:S01]  /*9190*/  UISETP.LT.U32.AND UP1, UPT, UR44, 0x3, UP1 ;  /* 0x000000032c00788c */ /* 0x000fe20008f21070 */
[--C-:B-1----:R-:W-:Y:S02]  /*91a0*/  SHF.R.U32.HI R4, RZ, 0x7, R8.reuse ;  /* 0x00000007ff047819 */ /* 0x102fe40000011608 */
[----:B------:R-:W-:Y:S02]  /*91b0*/  SHF.R.U32.HI R5, RZ, 0x2, R8 ;  /* 0x00000002ff057819 */ /* 0x000fe40000011608 */
[----:B------:R-:W-:-:S02]  /*91c0*/  LOP3.LUT R4, R4, 0x1, RZ, 0xc0, !PT ;  /* 0x0000000104047812 */ /* 0x000fc400078ec0ff */
[C---:B------:R-:W-:Y:S02]  /*91d0*/  SHF.L.U32 R18, R8.reuse, 0x1, RZ ;  /* 0x0000000108127819 */ /* 0x040fe400000006ff */
[----:B------:R-:W-:Y:S01]  /*91e0*/  LOP3.LUT R6, R8, 0x60, RZ, 0xc0, !PT ;  /* 0x0000006008067812 */ /* 0x000fe200078ec0ff */
[----:B------:R-:W-:Y:S01]  /*91f0*/  IMAD.SHL.U32 R3, R4, 0x40, RZ ;  /* 0x0000004004037824 */ /* 0x000fe200078e00ff */
[----:B------:R-:W-:Y:S02]  /*9200*/  LOP3.LUT R5, R5, 0x7, RZ, 0xc0, !PT ;  /* 0x0000000705057812 */ /* 0x000fe400078ec0ff */
[----:B------:R-:W-:Y:S02]  /*9210*/  LOP3.LUT R18, R18, 0x6, RZ, 0xc0, !PT ;  /* 0x0000000612127812 */ /* 0x000fe400078ec0ff */
[----:B------:R-:W-:Y:S02]  /*9220*/  SHF.R.U32.HI R6, RZ, 0x1, R6 ;  /* 0x00000001ff067819 */ /* 0x000fe40000011606 */
[----:B------:R-:W-:-:S02]  /*9230*/  LOP3.LUT R3, R3, 0x40, R5, 0xe2, !PT ;  /* 0x0000004003037812 */ /* 0x000fc400078ee205 */
[----:B------:R-:W-:Y:S01]  /*9240*/  PRMT R18, R18, R19, UR42 ;  /* 0x0000002a12127e16 */ /* 0x000fe20008000013 */
[----:B------:R-:W-:Y:S01]  /*9250*/  USHF.L.U32 UR42, UR42, 0x8, URZ ;  /* 0x000000082a2a7899 */ /* 0x000fe2000800063f */
[----:B0-----:R-:W-:Y:S01]  /*9260*/  IADD3 R0, RZ, -R6, -R5 ;  /* 0x80000006ff007210 */ /* 0x001fe20007ffe805 */
[----:B------:R-:W-:Y:S01]  /*9270*/  IMAD.MOV.U32 R5, RZ, RZ, -0x2 ;  /* 0xfffffffeff057424 */ /* 0x000fe200078e00ff */
[----:B------:R-:W-:Y:S02]  /*9280*/  LOP3.LUT R3, R3, UR6, R6, 0xfe, !PT ;  /* 0x0000000603037c12 */ /* 0x000fe4000f8efe06 */
[----:B------:R-:W-:Y:S01]  /*9290*/  SHF.R.S32.HI R19, RZ, 0x1f, R18 ;  /* 0x0000001fff137819 */ /* 0x000fe20000011412 */
[----:B------:R-:W-:Y:S01]  /*92a0*/  IMAD R0, R4, -0x40, R0 ;  /* 0xffffffc004007824 */ /* 0x000fe200078e0200 */
[----:B------:R-:W-:Y:S01]  /*92b0*/  MOV R6, UR8 ;  /* 0x0000000800067c02 */ /* 0x000fe20008000f00 */
[----:B------:R-:W-:Y:S02]  /*92c0*/  ULDC UR8, c[0x0][0x284] ;  /* 0x0000a10000087ab9 */ /* 0x000fe40000000800 */
[----:B------:R-:W-:-:S02]  /*92d0*/  MOV R153, UR8 ;  /* 0x0000000800997c02 */ /* 0x000fc40008000f00 */
[----:B------:R-:W-:Y:S02]  /*92e0*/  IMAD.WIDE.U32 R6, R6, UR43, R18 ;  /* 0x0000002b06067c25 */ /* 0x000fe4000f8e0012 */
[----:B------:R-:W-:Y:S02]  /*92f0*/  IADD3 R153, R153, -UR41, R0 ;  /* 0x8000002999997c10 */ /* 0x000fe4000fffe000 */
[----:B------:R-:W-:Y:S01]  /*9300*/  VIADD R7, R7, UR4 ;  /* 0x0000000407077c36 */ /* 0x000fe20008000000 */
[----:B------:R-:W-:Y:S01]  /*9310*/  ULDC UR4, c[0x0][0x288] ;  /* 0x0000a20000047ab9 */ /* 0x000fe20000000800 */
[----:B------:R-:W-:Y:S01]  /*9320*/  LOP3.LUT R0, R8, 0x3, RZ, 0xc0, !PT ;  /* 0x0000000308007812 */ /* 0x000fe200078ec0ff */
[----:B------:R-:W-:-:S04]  /*9330*/  UISETP.GE.AND UP0, UPT, UR42, UR4, UPT ;  /* 0x000000042a00728c */ /* 0x000fc8000bf06270 */
[----:B------:R-:W-:Y:S01]  /*9340*/  UISETP.GE.OR UP0, UPT, UR41, UR8, UP0 ;  /* 0x000000082900728c */ /* 0x000fe20008706670 */
[----:B------:R-:W-:Y:S01]  /*9350*/  IMAD R0, R0, R5, UR4 ;  /* 0x0000000400007e24 */ /* 0x000fe2000f8e0205 */
[----:B------:R-:W-:Y:S02]  /*9360*/  UIMAD.WIDE.U32 UR4, UR39, -0x55555555, URZ ;  /* 0xaaaaaaab270478a5 */ /* 0x000fe4000f8e003f */
[----:B------:R-:W-:Y:S02]  /*9370*/  USEL UR8, URZ, 0x1, !UP1 ;  /* 0x000000013f087887 */ /* 0x000fe4000c800000 */
[----:B------:R-:W-:Y:S01]  /*9380*/  PLOP3.LUT P0, PT, PT, PT, UP0, 0x80, 0x0 ;  /* 0x000000000000781c */ /* 0x000fe20003f0f008 */
[----:B------:R-:W-:Y:S01]  /*9390*/  USHF.R.U32.HI UR4, URZ, 0x1, UR5 ;  /* 0x000000013f047899 */ /* 0x000fe20008011605 */
[----:B------:R-:W-:Y:S01]  /*93a0*/  IADD3 R0, R0, -UR42, RZ ;  /* 0x8000002a00007c10 */ /* 0x000fe2000fffe0ff */
[----:B------:R-:W-:Y:S02]  /*93b0*/  ULOP3.LUT UR38, UR38, UR8, URZ, 0x3c, !UPT ;  /* 0x0000000826267292 */ /* 0x000fe4000f8e3c3f */
[----:B------:R-:W-:-:S02]  /*93c0*/  UIMAD UR39, UR4, -0x3, UR39 ;  /* 0xfffffffd042778a4 */ /* 0x000fc4000f8e0227 */
[----:B------:R-:W-:Y:S01]  /*93d0*/  @UP2 ULOP3.LUT UR38, UR38, 0x1, UR4, 0x78, !UPT ;  /* 0x0000000126262892 */ /* 0x000fe2000f8e7804 */
[----:B------:R-:W-:-:S05]  /*93e0*/  UMOV UR41, 0xffffffff ;  /* 0xffffffff00297882 */ /* 0x000fca0000000000 */
[----:B------:R-:W-:Y:S06]  /*93f0*/  @P0 BRA `(.L_x_34) ;  /* 0x000000d4007c0947 */ /* 0x000fec0003800000 */
[----:B------:R-:W-:Y:S01]  /*9400*/  FSETP.NEU.AND P0, PT, R16, RZ, PT ;  /* 0x000000ff1000720b */ /* 0x000fe20003f0d000 */
[----:B------:R-:W-:Y:S01]  /*9410*/  ULDC.64 UR8, c[0x0][0x5c8] ;  /* 0x0001720000087ab9 */ /* 0x000fe20000000a00 */
[----:B------:R-:W-:Y:S01]  /*9420*/  ISETP.GT.AND P3, PT, R153, RZ, PT ;  /* 0x000000ff9900720c */ /* 0x000fe20003f64270 */
[----:B------:R-:W-:Y:S01]  /*9430*/  UIMAD UR4, UR7, UR8, URZ ;  /* 0x00000008070472a4 */ /* 0x000fe2000f8e023f */
[----:B------:R-:W-:Y:S01]  /*9440*/  IMAD.U32 R10, RZ, RZ, UR9 ;  /* 0x00000009ff0a7e24 */ /* 0x000fe2000f8e00ff */
[----:B------:R-:W-:Y:S01]  /*9450*/  BSSY B0, `(.L_x_34) ;  /* 0x0000d59000007945 */ /* 0x000fe20003800000 */
[----:B------:R-:W-:Y:S01]  /*9460*/  IMAD.WIDE.U32 R6, R3, UR8, R6 ;  /* 0x0000000803067c25 */ /* 0x000fe2000f8e0006 */
[----:B------:R-:W-:-:S03]  /*9470*/  ISETP.GT.AND P1, PT, R0, RZ, P3 ;  /* 0x000000ff0000720c */ /* 0x000fc60001f24270 */
[----:B------:R-:W-:-:S05]  /*9480*/  IMAD R10, R3, R10, UR4 ;  /* 0x00000004030a7e24 */ /* 0x000fca000f8e020a */
[----:B------:R-:W-:Y:S01]  /*9490*/  IADD3 R10, R7, R10, RZ ;  /* 0x0000000a070a7210 */ /* 0x000fe20007ffe0ff */
[----:B------:R-:W-:Y:S06]  /*94a0*/  @!P0 BRA `(.L_x_35) ;  /* 0x0000009400188947 */ /* 0x000fec0003800000 */
[----:B------:R-:W0:Y:S01]  /*94b0*/  LDC.64 R22, c[0x0][0x5b8] ;  /* 0x00016e00ff167b82 */ /* 0x000e220000000a00 */
[----:B------:R-:W2:Y:S01]  /*94c0*/  LDL.LU R11, [R1] ;  /* 0x00000000010b7983 */ /* 0x000ea20000300800 */
[----:B------:R-:W-:-:S06]  /*94d0*/  ULDC.64 UR4, c[0x0][0x5c0] ;  /* 0x0001700000047ab9 */ /* 0x000fcc0000000a00 */
[----:B------:R-:W1:Y:S08]  /*94e0*/  LDC.64 R14, c[0x0][0x5b0] ;  /* 0x00016c00ff0e7b82 */ /* 0x000e700000000a00 */
[----:B------:R-:W3:Y:S01]  /*94f0*/  LDC.64 R12, c[0x0][0x5a8] ;  /* 0x00016a00ff0c7b82 */ /* 0x000ee20000000a00 */
[C---:B0-----:R-:W-:Y:S02]  /*9500*/  IMAD R159, R22.reuse, UR10, RZ ;  /* 0x0000000a169f7c24 */ /* 0x041fe4000f8e02ff */
[----:B------:R-:W-:-:S04]  /*9510*/  IMAD.WIDE.U32 R154, R22, UR43, R18 ;  /* 0x0000002b169a7c25 */ /* 0x000fc8000f8e0012 */
[----:B------:R-:W-:Y:S01]  /*9520*/  IMAD R159, R23, UR43, R159 ;  /* 0x0000002b179f7c24 */ /* 0x000fe2000f8e029f */
[----:B------:R-:W-:Y:S01]  /*9530*/  MOV R20, R154 ;  /* 0x0000009a00147202 */ /* 0x000fe20000000f00 */
[----:B-1----:R-:W-:Y:S02]  /*9540*/  IMAD R158, R14, UR7, RZ ;  /* 0x000000070e9e7c24 */ /* 0x002fe4000f8e02ff */
[----:B------:R-:W-:Y:S02]  /*9550*/  IMAD.IADD R21, R155, 0x1, R159 ;  /* 0x000000019b157824 */ /* 0x000fe400078e029f */
[C---:B------:R-:W-:Y:S02]  /*9560*/  IMAD R158, R3.reuse, R15, R158 ;  /* 0x0000000f039e7224 */ /* 0x040fe400078e029e */
[----:B------:R-:W-:-:S04]  /*9570*/  IMAD.WIDE.U32 R4, R3, R14, R20 ;  /* 0x0000000e03047225 */ /* 0x000fc800078e0014 */
[----:B------:R-:W-:Y:S01]  /*9580*/  IMAD.IADD R5, R5, 0x1, R158 ;  /* 0x0000000105057824 */ /* 0x000fe200078e029e */
[----:B---3--:R-:W-:-:S04]  /*9590*/  LEA R8, P0, R4, R12, 0x2 ;  /* 0x0000000c04087211 */ /* 0x008fc800078010ff */
[----:B------:R-:W-:-:S05]  /*95a0*/  LEA.HI.X R9, R4, R13, R5, 0x2, P0 ;  /* 0x0000000d04097211 */ /* 0x000fca00000f1405 */
[----:B------:R-:W3:Y:S01]  /*95b0*/  @P1 LDG.E.LTC128B R23, desc[UR36][R8.64] ;  /* 0x0000002408171981 */ /* 0x000ee2000c1e1920 */
[C---:B------:R-:W-:Y:S01]  /*95c0*/  LEA R4, P0, R6.reuse, UR4, 0x2 ;  /* 0x0000000406047c11 */ /* 0x040fe2000f8010ff */
[----:B------:R-:W-:Y:S03]  /*95d0*/  BSSY B1, `(.L_x_36) ;  /* 0x000000e000017945 */ /* 0x000fe60003800000 */
[----:B------:R-:W-:Y:S01]  /*95e0*/  LEA.HI.X R5, R6, UR5, R10, 0x2, P0 ;  /* 0x0000000506057c11 */ /* 0x000fe200080f140a */
[----:B---3--:R-:W-:-:S04]  /*95f0*/  FMUL R6, R23, R16 ;  /* 0x0000001017067220 */ /* 0x008fc80000400000 */
[----:B--2---:R-:W-:-:S05]  /*9600*/  FFMA R6, R11, R2, R6 ;  /* 0x000000020b067223 */ /* 0x004fca0000000006 */
[----:B------:R0:W-:Y:S02]  /*9610*/  @P1 STG.E desc[UR36][R4.64], R6 ;  /* 0x0000000604001986 */ /* 0x0001e4000c101924 */
[----:B0-----:R-:W-:-:S05]  /*9620*/  IMAD.WIDE.U32 R6, R3, R14, R18 ;  /* 0x0000000e03067225 */ /* 0x001fca00078e0012 */
[----:B------:R-:W-:-:S03]  /*9630*/  IADD3 R7, R158, R7, RZ ;  /* 0x000000079e077210 */ /* 0x000fc60007ffe0ff */
[----:B------:R-:W-:-:S04]  /*9640*/  IMAD.WIDE.U32 R6, R22, UR43, R6 ;  /* 0x0000002b16067c25 */ /* 0x000fc8000f8e0006 */
[----:B------:R-:W-:Y:S01]  /*9650*/  IMAD.IADD R7, R159, 0x1, R7 ;  /* 0x000000019f077824 */ /* 0x000fe200078e0207 */
[----:B------:R-:W-:-:S04]  /*9660*/  LEA R10, P0, R6, R12, 0x2 ;  /* 0x0000000c060a7211 */ /* 0x000fc800078010ff */
[----:B------:R-:W-:Y:S02]  /*9670*/  LEA.HI.X R11, R6, R13, R7, 0x2, P0 ;  /* 0x0000000d060b7211 */ /* 0x000fe400000f1407 */
[----:B------:R-:W-:-:S13]  /*9680*/  ISETP.GT.AND P0, PT, R0, 0x1, P3 ;  /* 0x000000010000780c */ /* 0x000fda0001f04270 */
[----:B------:R-:W-:Y:S05]  /*9690*/  @!P0 BRA `(.L_x_37) ;  /* 0x0000000000048947 */ /* 0x000fea0003800000 */
[----:B------:R0:W5:Y:S02]  /*96a0*/  LDG.E.LTC128B R23, desc[UR36][R10.64+0x4] ;  /* 0x000004240a177981 */ /* 0x000164000c1e1920 */
.L_x_37:
[----:B------:R-:W-:Y:S05]  /*96b0*/  BSYNC B1 ;  /* 0x0000000000017941 */ /* 0x000fea0003800000 */
.L_x_36:
[----:B------:R-:W2:Y:S01]  /*96c0*/  LDL.LU R7, [R1+0x4] ;  /* 0x0000040001077983 */ /* 0x000ea20000300800 */
[----:B-----5:R-:W-:Y:S01]  /*96d0*/  FMUL R6, R23, R16 ;  /* 0x0000001017067220 */ /* 0x020fe20000400000 */
[C---:B------:R-:W-:Y:S02]  /*96e0*/  SHF.L.U64.HI R157, R14.reuse, 0x3, R15 ;  /* 0x000000030e9d7819 */ /* 0x040fe4000001020f */
[----:B------:R-:W-:Y:S01]  /*96f0*/  SHF.L.U32 R156, R14, 0x3, RZ ;  /* 0x000000030e9c7819 */ /* 0x000fe200000006ff */
[----:B------:R-:W3:Y:S01]  /*9700*/  LDL.LU R161, [R1+0x8] ;  /* 0x0000080001a17983 */ /* 0x000ee20000300800 */
[----:B------:R-:W-:Y:S01]  /*9710*/  ISETP.GT.AND P1, PT, R153, 0x8, PT ;  /* 0x000000089900780c */ /* 0x000fe20003f24270 */
[----:B--2---:R-:W-:-:S05]  /*9720*/  FFMA R6, R7, R2, R6 ;  /* 0x0000000207067223 */ /* 0x004fca0000000006 */
[----:B------:R1:W-:Y:S01]  /*9730*/  @P0 STG.E desc[UR36][R4.64+0x4], R6 ;  /* 0x0000040604000986 */ /* 0x0003e2000c101924 */
[----:B------:R-:W-:Y:S01]  /*9740*/  ISETP.GT.AND P0, PT, R0, RZ, P1 ;  /* 0x000000ff0000720c */ /* 0x000fe20000f04270 */
[----:B-1----:R-:W-:-:S04]  /*9750*/  IMAD.WIDE.U32 R6, R3, R14, R156 ;  /* 0x0000000e03067225 */ /* 0x002fc800078e009c */
[----:B------:R-:W-:Y:S01]  /*9760*/  IMAD.IADD R158, R158, 0x1, R7 ;  /* 0x000000019e9e7824 */ /* 0x000fe200078e0207 */
[----:B------:R-:W-:-:S04]  /*9770*/  IADD3 R7, P2, R154, R6, RZ ;  /* 0x000000069a077210 */ /* 0x000fc80007f5e0ff */
[----:B------:R-:W-:Y:S02]  /*9780*/  IADD3.X R9, R158, R21, RZ, P2, !PT ;  /* 0x000000159e097210 */ /* 0x000fe400017fe4ff */
[----:B------:R-:W-:-:S04]  /*9790*/  LEA R8, P2, R7, R12, 0x2 ;  /* 0x0000000c07087211 */ /* 0x000fc800078410ff */
[----:B------:R-:W-:-:S05]  /*97a0*/  LEA.HI.X R9, R7, R13, R9, 0x2, P2 ;  /* 0x0000000d07097211 */ /* 0x000fca00010f1409 */
[----:B------:R1:W2:Y:S01]  /*97b0*/  @P0 LDG.E.LTC128B R23, desc[UR36][R8.64] ;  /* 0x0000002408170981 */ /* 0x0002a2000c1e1920 */
[----:B------:R-:W-:Y:S01]  /*97c0*/  IADD3 R6, P2, R18, R6, RZ ;  /* 0x0000000612067210 */ /* 0x000fe20007f5e0ff */
[----:B------:R-:W-:Y:S01]  /*97d0*/  IMAD.U32 R160, RZ, RZ, UR8 ;  /* 0x00000008ffa07e24 */ /* 0x000fe2000f8e00ff */
[----:B------:R-:W-:Y:S01]  /*97e0*/  ISETP.GT.AND P4, PT, R0, 0x1, P1 ;  /* 0x000000010000780c */ /* 0x000fe20000f84270 */
[----:B------:R-:W-:Y:S02]  /*97f0*/  BSSY B1, `(.L_x_38) ;  /* 0x0000011000017945 */ /* 0x000fe40003800000 */
[----:B------:R-:W-:Y:S01]  /*9800*/  IMAD.X R7, R19, 0x1, R158, P2 ;  /* 0x0000000113077824 */ /* 0x000fe200010e069e */
[----:B------:R-:W-:Y:S02]  /*9810*/  MOV R158, UR9 ;  /* 0x00000009009e7c02 */ /* 0x000fe40008000f00 */
[----:B------:R-:W-:Y:S01]  /*9820*/  SHF.L.U32 R160, R160, 0x5, RZ ;  /* 0x00000005a0a07819 */ /* 0x000fe200000006ff */
[----:B------:R-:W-:-:S05]  /*9830*/  IMAD.WIDE.U32 R6, R22, UR43, R6 ;  /* 0x0000002b16067c25 */ /* 0x000fca000f8e0006 */
[----:B------:R-:W-:Y:S02]  /*9840*/  IADD3 R7, R159, R7, RZ ;  /* 0x000000079f077210 */ /* 0x000fe40007ffe0ff */
[----:B-1----:R-:W-:-:S04]  /*9850*/  LEA R8, P2, R6, R12, 0x2 ;  /* 0x0000000c06087211 */ /* 0x002fc800078410ff */
[----:B------:R-:W-:Y:S01]  /*9860*/  LEA.HI.X R9, R6, R13, R7, 0x2, P2 ;  /* 0x0000000d06097211 */ /* 0x000fe200010f1407 */
[----:B------:R-:W-:-:S05]  /*9870*/  IMAD.U32 R6, RZ, RZ, UR8 ;  /* 0x00000008ff067e24 */ /* 0x000fca000f8e00ff */
[----:B------:R-:W-:Y:S01]  /*9880*/  SHF.L.U64.HI R158, R6, 0x5, R158 ;  /* 0x00000005069e7819 */ /* 0x000fe2000001029e */
[----:B--2---:R-:W-:-:S04]  /*9890*/  FMUL R6, R23, R16 ;  /* 0x0000001017067220 */ /* 0x004fc80000400000 */
[----:B---3--:R-:W-:Y:S01]  /*98a0*/  FFMA R161, R161, R2, R6 ;  /* 0x00000002a1a17223 */ /* 0x008fe20000000006 */
[----:B------:R-:W-:-:S05]  /*98b0*/  IADD3 R6, P2, R160, R4, RZ ;  /* 0x00000004a0067210 */ /* 0x000fca0007f5e0ff */
[----:B------:R-:W-:-:S05]  /*98c0*/  IMAD.X R7, R158, 0x1, R5, P2 ;  /* 0x000000019e077824 */ /* 0x000fca00010e0605 */
[----:B------:R1:W-:Y:S01]  /*98d0*/  @P0 STG.E desc[UR36][R6.64], R161 ;  /* 0x000000a106000986 */ /* 0x0003e2000c101924 */
[----:B------:R-:W-:Y:S05]  /*98e0*/  @!P4 BRA `(.L_x_39) ;  /* 0x000000000004c947 */ /* 0x000fea0003800000 */
[----:B------:R2:W5:Y:S02]  /*98f0*/  LDG.E.LTC128B R23, desc[UR36][R8.64+0x4] ;  /* 0x0000042408177981 */ /* 0x000564000c1e1920 */
.L_x_39:
[----:B------:R-:W-:Y:S05]  /*9900*/  BSYNC B1 ;  /* 0x0000000000017941 */ /* 0x000fea0003800000 */
.L_x_38:
[----:B------:R-:W3:Y:S01]  /*9910*/  LDL.LU R162, [R1+0xc] ;  /* 0x00000c0001a27983 */ /* 0x000ee20000300800 */
[----:B-1---5:R-:W-:Y:S01]  /*9920*/  FMUL R161, R23, R16 ;  /* 0x0000001017a17220 */ /* 0x022fe20000400000 */
[----:B------:R-:W-:Y:S01]  /*9930*/  ISETP.GT.AND P0, PT, R0, 0x8, P3 ;  /* 0x000000080000780c */ /* 0x000fe20001f04270 */
[----:B------:R-:W-:Y:S02]  /*9940*/  BSSY B1, `(.L_x_40) ;  /* 0x0000005000017945 */ /* 0x000fe40003800000 */
[----:B---3--:R-:W-:-:S05]  /*9950*/  FFMA R161, R162, R2, R161 ;  /* 0x00000002a2a17223 */ /* 0x008fca00000000a1 */
[----:B------:R1:W-:Y:S05]  /*9960*/  @P4 STG.E desc[UR36][R6.64+0x4], R161 ;  /* 0x000004a106004986 */ /* 0x0003ea000c101924 */
[----:B------:R-:W-:Y:S05]  /*9970*/  @!P0 BRA `(.L_x_41) ;  /* 0x0000000000048947 */ /* 0x000fea0003800000 */
[----:B------:R3:W5:Y:S02]  /*9980*/  LDG.E.LTC128B R23, desc[UR36][R10.64+0x20] ;  /* 0x000020240a177981 */ /* 0x000764000c1e1920 */
.L_x_41:
[----:B------:R-:W-:Y:S05]  /*9990*/  BSYNC B1 ;  /* 0x0000000000017941 */ /* 0x000fea0003800000 */
.L_x_40:
[----:B------:R-:W4:Y:S01]  /*99a0*/  LDL.LU R162, [R1+0x10] ;  /* 0x0000100001a27983 */ /* 0x000f220000300800 */
[----:B-1---5:R-:W-:Y:S01]  /*99b0*/  FMUL R161, R23, R16 ;  /* 0x0000001017a17220 */ /* 0x022fe20000400000 */
[----:B------:R-:W-:Y:S01]  /*99c0*/  ISETP.GT.AND P2, PT, R0, 0x9, P3 ;  /* 0x000000090000780c */ /* 0x000fe20001f44270 */
[----:B------:R-:W-:Y:S02]  /*99d0*/  BSSY B1, `(.L_x_42) ;  /* 0x0000005000017945 */ /* 0x000fe40003800000 */
[----:B----4-:R-:W-:-:S05]  /*99e0*/  FFMA R161, R162, R2, R161 ;  /* 0x00000002a2a17223 */ /* 0x010fca00000000a1 */
[----:B------:R1:W-:Y:S05]  /*99f0*/  @P0 STG.E desc[UR36][R4.64+0x20], R161 ;  /* 0x000020a104000986 */ /* 0x0003ea000c101924 */
[----:B------:R-:W-:Y:S05]  /*9a00*/  @!P2 BRA `(.L_x_43) ;  /* 0x000000000004a947 */ /* 0x000fea0003800000 */
[----:B------:R4:W5:Y:S02]  /*9a10*/  LDG.E.LTC128B R23, desc[UR36][R10.64+0x24] ;  /* 0x000024240a177981 */ /* 0x000964000c1e1920 */
.L_x_43:
[----:B------:R-:W-:Y:S05]  /*9a20*/  BSYNC B1 ;  /* 0x0000000000017941 */ /* 0x000fea0003800000 */
.L_x_42:
[----:B------:R-:W2:Y:S01]  /*9a30*/  LDL.LU R162, [R1+0x14] ;  /* 0x0000140001a27983 */ /* 0x000ea20000300800 */
[----:B-1---5:R-:W-:Y:S01]  /*9a40*/  FMUL R161, R23, R16 ;  /* 0x0000001017a17220 */ /* 0x022fe20000400000 */
[----:B------:R-:W-:Y:S01]  /*9a50*/  ISETP.GT.AND P0, PT, R0, 0x8, P1 ;  /* 0x000000080000780c */ /* 0x000fe20000f04270 */
[----:B------:R-:W-:Y:S02]  /*9a60*/  BSSY B1, `(.L_x_44) ;  /* 0x0000005000017945 */ /* 0x000fe40003800000 */
[----:B--2---:R-:W-:-:S05]  /*9a70*/  FFMA R161, R162, R2, R161 ;  /* 0x00000002a2a17223 */ /* 0x004fca00000000a1 */
[----:B------:R1:W-:Y:S05]  /*9a80*/  @P2 STG.E desc[UR36][R4.64+0x24], R161 ;  /* 0x000024a104002986 */ /* 0x0003ea000c101924 */
[----:B------:R-:W-:Y:S05]  /*9a90*/  @!P0 BRA `(.L_x_45) ;  /* 0x0000000000048947 */ /* 0x000fea0003800000 */
[----:B------:R2:W5:Y:S02]  /*9aa0*/  LDG.E.LTC128B R23, desc[UR36][R8.64+0x20] ;  /* 0x0000202408177981 */ /* 0x000564000c1e1920 */
.L_x_45:
[----:B------:R-:W-:Y:S05]  /*9ab0*/  BSYNC B1 ;  /* 0x0000000000017941 */ /* 0x000fea0003800000 */
.L_x_44:
        /* <DEDUP_REMOVED lines=8> */
.L_x_47:
[----:B------:R-:W-:Y:S05]  /*9b40*/  BSYNC B1 ;  /* 0x0000000000017941 */ /* 0x000fea0003800000 */
.L_x_46:
        /* <DEDUP_REMOVED lines=8> */
.L_x_49:
[----:B------:R-:W-:Y:S05]  /*9bd0*/  BSYNC B1 ;  /* 0x0000000000017941 */ /* 0x000fea0003800000 */
.L_x_48:
        /* <DEDUP_REMOVED lines=8> */
.L_x_51:
[----:B------:R-:W-:Y:S05]  /*9c60*/  BSYNC B1 ;  /* 0x0000000000017941 */ /* 0x000fea0003800000 */
.L_x_50:
        /* <DEDUP_REMOVED lines=8> */
.L_x_53:
[----:B------:R-:W-:Y:S05]  /*9cf0*/  BSYNC B1 ;  /* 0x0000000000017941 */ /* 0x000fea0003800000 */
.L_x_52:
        /* <DEDUP_REMOVED lines=8> */
.L_x_55:
[----:B------:R-:W-:Y:S05]  /*9d80*/  BSYNC B1 ;  /* 0x0000000000017941 */ /* 0x000fea0003800000 */
.L_x_54:
        /* <DEDUP_REMOVED lines=8> */
.L_x_57:
[----:B------:R-:W-:Y:S05]  /*9e10*/  BSYNC B1 ;  /* 0x0000000000017941 */ /* 0x000fea0003800000 */
.L_x_56:
        /* <DEDUP_REMOVED lines=8> */
.L_x_59:
[----:B------:R-:W-:Y:S05]  /*9ea0*/  BSYNC B1 ;  /* 0x0000000000017941 */ /* 0x000fea0003800000 */
.L_x_58:
        /* <DEDUP_REMOVED lines=8> */
.L_x_61:
[----:B------:R-:W-:Y:S05]  /*9f30*/  BSYNC B1 ;  /* 0x0000000000017941 */ /* 0x000fea0003800000 */
.L_x_60:
        /* <DEDUP_REMOVED lines=8> */
.L_x_63:
[----:B------:R-:W-:Y:S05]  /*9fc0*/  BSYNC B1 ;  /* 0x0000000000017941 */ /* 0x000fea0003800000 */
.L_x_62:
        /* <DEDUP_REMOVED lines=8> */
.L_x_65:
[----:B------:R-:W-:Y:S05]  /*a050*/  BSYNC B1 ;  /* 0x0000000000017941 */ /* 0x000fea0003800000 */
.L_x_64:
        /* <DEDUP_REMOVED lines=8> */
.L_x_67:
[----:B------:R-:W-:Y:S05]  /*a0e0*/  BSYNC B1 ;  /* 0x0000000000017941 */ /* 0x000fea0003800000 */
.L_x_66:
        /* <DEDUP_REMOVED lines=8> */
.L_x_69:
[----:B------:R-:W-:Y:S05]  /*a170*/  BSYNC B1 ;  /* 0x0000000000017941 */ /* 0x000fea0003800000 */
.L_x_68:
        /* <DEDUP_REMOVED lines=8> */
.L_x_71:
[----:B------:R-:W-:Y:S05]  /*a200*/  BSYNC B1 ;  /* 0x0000000000017941 */ /* 0x000fea0003800000 */
.L_x_70:
        /* <DEDUP_REMOVED lines=8> */
.L_x_73:
[----:B------:R-:W-:Y:S05]  /*a290*/  BSYNC B1 ;  /* 0x0000000000017941 */ /* 0x000fea0003800000 */
.L_x_72:
        /* <DEDUP_REMOVED lines=8> */
.L_x_75:
[----:B------:R-:W-:Y:S05]  /*a320*/  BSYNC B1 ;  /* 0x0000000000017941 */ /* 0x000fea0003800000 */
.L_x_74:
        /* <DEDUP_REMOVED lines=8> */
.L_x_77:
[----:B------:R-:W-:Y:S05]  /*a3b0*/  BSYNC B1 ;  /* 0x0000000000017941 */ /* 0x000fea0003800000 */
.L_x_76:
        /* <DEDUP_REMOVED lines=8> */
.L_x_79:
[----:B------:R-:W-:Y:S05]  /*a440*/  BSYNC B1 ;  /* 0x0000000000017941 */ /* 0x000fea0003800000 */
.L_x_78:
        /* <DEDUP_REMOVED lines=8> */
.L_x_81:
[----:B------:R-:W-:Y:S05]  /*a4d0*/  BSYNC B1 ;  /* 0x0000000000017941 */ /* 0x000fea0003800000 */
.L_x_80:
        /* <DEDUP_REMOVED lines=8> */
.L_x_83:
[----:B------:R-:W-:Y:S05]  /*a560*/  BSYNC B1 ;  /* 0x0000000000017941 */ /* 0x000fea0003800000 */
.L_x_82:
        /* <DEDUP_REMOVED lines=8> */
.L_x_85:
[----:B------:R-:W-:Y:S05]  /*a5f0*/  BSYNC B1 ;  /* 0x0000000000017941 */ /* 0x000fea0003800000 */
.L_x_84:
        /* <DEDUP_REMOVED lines=8> */
.L_x_87:
[----:B------:R-:W-:Y:S05]  /*a680*/  BSYNC B1 ;  /* 0x0000000000017941 */ /* 0x000fea0003800000 */
.L_x_86:
        /* <DEDUP_REMOVED lines=8> */
.L_x_89:
[----:B------:R-:W-:Y:S05]  /*a710*/  BSYNC B1 ;  /* 0x0000000000017941 */ /* 0x000fea0003800000 */
.L_x_88:
        /* <DEDUP_REMOVED lines=8> */
.L_x_91:
[----:B------:R-:W-:Y:S05]  /*a7a0*/  BSYNC B1 ;  /* 0x0000000000017941 */ /* 0x000fea0003800000 */
.L_x_90:
        /* <DEDUP_REMOVED lines=8> */
.L_x_93:
[----:B------:R-:W-:Y:S05]  /*a830*/  BSYNC B1 ;  /* 0x0000000000017941 */ /* 0x000fea0003800000 */
.L_x_92:
        /* <DEDUP_REMOVED lines=8> */
.L_x_95:
[----:B------:R-:W-:Y:S05]  /*a8c0*/  BSYNC B1 ;  /* 0x0000000000017941 */ /* 0x000fea0003800000 */
.L_x_94:
        /* <DEDUP_REMOVED lines=8> */
.L_x_97:
[----:B------:R-:W-:Y:S05]  /*a950*/  BSYNC B1 ;  /* 0x0000000000017941 */ /* 0x000fea0003800000 */
.L_x_96:
        /* <DEDUP_REMOVED lines=8> */
.L_x_99:
[----:B------:R-:W-:Y:S05]  /*a9e0*/  BSYNC B1 ;  /* 0x0000000000017941 */ /* 0x000fea0003800000 */
.L_x_98:
        /* <DEDUP_REMOVED lines=8> */
.L_x_101:
[----:B------:R-:W-:Y:S05]  /*aa70*/  BSYNC B1 ;  /* 0x0000000000017941 */ /* 0x000fea0003800000 */
.L_x_100:
        /* <DEDUP_REMOVED lines=8> */
.L_x_103:
[----:B------:R-:W-:Y:S05]  /*ab00*/  BSYNC B1 ;  /* 0x0000000000017941 */ /* 0x000fea0003800000 */
.L_x_102:
        /* <DEDUP_REMOVED lines=8> */
.L_x_105:
[----:B------:R-:W-:Y:S05]  /*ab90*/  BSYNC B1 ;  /* 0x0000000000017941 */ /* 0x000fea0003800000 */
.L_x_104:
        /* <DEDUP_REMOVED lines=8> */
.L_x_107:
[----:B------:R-:W-:Y:S05]  /*ac20*/  BSYNC B1 ;  /* 0x0000000000017941 */ /* 0x000fea0003800000 */
.L_x_106:
        /* <DEDUP_REMOVED lines=8> */
.L_x_109:
[----:B------:R-:W-:Y:S05]  /*acb0*/  BSYNC B1 ;  /* 0x0000000000017941 */ /* 0x000fea0003800000 */
.L_x_108:
        /* <DEDUP_REMOVED lines=8> */
.L_x_111:
[----:B------:R-:W-:Y:S05]  /*ad40*/  BSYNC B1 ;  /* 0x0000000000017941 */ /* 0x000fea0003800000 */
.L_x_110:
        /* <DEDUP_REMOVED lines=8> */
.L_x_113:
[----:B------:R-:W-:Y:S05]  /*add0*/  BSYNC B1 ;  /* 0x0000000000017941 */ /* 0x000fea0003800000 */
.L_x_112:
        /* <DEDUP_REMOVED lines=8> */
.L_x_115:
[----:B------:R-:W-:Y:S05]  /*ae60*/  BSYNC B1 ;  /* 0x0000000000017941 */ /* 0x000fea0003800000 */
.L_x_114:
        /* <DEDUP_REMOVED lines=8> */
.L_x_117:
[----:B------:R-:W-:Y:S05]  /*aef0*/  BSYNC B1 ;  /* 0x0000000000017941 */ /* 0x000fea0003800000 */
.L_x_116:
        /* <DEDUP_REMOVED lines=8> */
.L_x_119:
[----:B------:R-:W-:Y:S05]  /*af80*/  BSYNC B1 ;  /* 0x0000000000017941 */ /* 0x000fea0003800000 */
.L_x_118:
        /* <DEDUP_REMOVED lines=8> */
.L_x_121:
[----:B------:R-:W-:Y:S05]  /*b010*/  BSYNC B1 ;  /* 0x0000000000017941 */ /* 0x000fea0003800000 */
.L_x_120:
        /* <DEDUP_REMOVED lines=8> */
.L_x_123:
[----:B------:R-:W-:Y:S05]  /*b0a0*/  BSYNC B1 ;  /* 0x0000000000017941 */ /* 0x000fea0003800000 */
.L_x_122:
        /* <DEDUP_REMOVED lines=8> */
.L_x_125:
[----:B------:R-:W-:Y:S05]  /*b130*/  BSYNC B1 ;  /* 0x0000000000017941 */ /* 0x000fea0003800000 */
.L_x_124:
        /* <DEDUP_REMOVED lines=8> */
.L_x_127:
[----:B------:R-:W-:Y:S05]  /*b1c0*/  BSYNC B1 ;  /* 0x0000000000017941 */ /* 0x000fea0003800000 */
.L_x_126:
        /* <DEDUP_REMOVED lines=8> */
.L_x_129:
[----:B------:R-:W-:Y:S05]  /*b250*/  BSYNC B1 ;  /* 0x0000000000017941 */ /* 0x000fea0003800000 */
.L_x_128:
        /* <DEDUP_REMOVED lines=8> */
.L_x_131:
[----:B------:R-:W-:Y:S05]  /*b2e0*/  BSYNC B1 ;  /* 0x0000000000017941 */ /* 0x000fea0003800000 */
.L_x_130:
        /* <DEDUP_REMOVED lines=8> */
.L_x_133:
[----:B------:R-:W-:Y:S05]  /*b370*/  BSYNC B1 ;  /* 0x0000000000017941 */ /* 0x000fea0003800000 */
.L_x_132:
        /* <DEDUP_REMOVED lines=8> */
.L_x_135:
[----:B------:R-:W-:Y:S05]  /*b400*/  BSYNC B1 ;  /* 0x0000000000017941 */ /* 0x000fea0003800000 */
.L_x_134:
        /* <DEDUP_REMOVED lines=8> */
.L_x_137:
[----:B------:R-:W-:Y:S05]  /*b490*/  BSYNC B1 ;  /* 0x0000000000017941 */ /* 0x000fea0003800000 */
.L_x_136:
        /* <DEDUP_REMOVED lines=8> */
.L_x_139:
[----:B------:R-:W-:Y:S05]  /*b520*/  BSYNC B1 ;  /* 0x0000000000017941 */ /* 0x000fea0003800000 */
.L_x_138:
        /* <DEDUP_REMOVED lines=8> */
.L_x_141:
[----:B------:R-:W-:Y:S05]  /*b5b0*/  BSYNC B1 ;  /* 0x0000000000017941 */ /* 0x000fea0003800000 */
.L_x_140:
        /* <DEDUP_REMOVED lines=8> */
.L_x_143:
[----:B------:R-:W-:Y:S05]  /*b640*/  BSYNC B1 ;  /* 0x0000000000017941 */ /* 0x000fea0003800000 */
.L_x_142:
        /* <DEDUP_REMOVED lines=8> */
.L_x_145:
[----:B------:R-:W-:Y:S05]  /*b6d0*/  BSYNC B1 ;  /* 0x0000000000017941 */ /* 0x000fea0003800000 */
.L_x_144:
        /* <DEDUP_REMOVED lines=8> */
.L_x_147:
[----:B------:R-:W-:Y:S05]  /*b760*/  BSYNC B1 ;  /* 0x0000000000017941 */ /* 0x000fea0003800000 */
.L_x_146:
        /* <DEDUP_REMOVED lines=8> */
.L_x_149:
[----:B------:R-:W-:Y:S05]  /*b7f0*/  BSYNC B1 ;  /* 0x0000000000017941 */ /* 0x000fea0003800000 */
.L_x_148:
        /* <DEDUP_REMOVED lines=8> */
.L_x_151:
[----:B------:R-:W-:Y:S05]  /*b880*/  BSYNC B1 ;  /* 0x0000000000017941 */ /* 0x000fea0003800000 */
.L_x_150:
        /* <DEDUP_REMOVED lines=8> */
.L_x_153:
[----:B------:R-:W-:Y:S05]  /*b910*/  BSYNC B1 ;  /* 0x0000000000017941 */ /* 0x000fea0003800000 */
.L_x_152:
        /* <DEDUP_REMOVED lines=8> */
.L_x_155:
[----:B------:R-:W-:Y:S05]  /*b9a0*/  BSYNC B1 ;  /* 0x0000000000017941 */ /* 0x000fea0003800000 */
.L_x_154:
        /* <DEDUP_REMOVED lines=8> */
.L_x_157:
[----:B------:R-:W-:Y:S05]  /*ba30*/  BSYNC B1 ;  /* 0x0000000000017941 */ /* 0x000fea0003800000 */
.L_x_156:
        /* <DEDUP_REMOVED lines=8> */
.L_x_159:
[----:B------:R-:W-:Y:S05]  /*bac0*/  BSYNC B1 ;  /* 0x0000000000017941 */ /* 0x000fea0003800000 */
.L_x_158:
        /* <DEDUP_REMOVED lines=8> */
.L_x_161:
[----:B------:R-:W-:Y:S05]  /*bb50*/  BSYNC B1 ;  /* 0x0000000000017941 */ /* 0x000fea0003800000 */
.L_x_160:
        /* <DEDUP_REMOVED lines=8> */
.L_x_163:
[----:B------:R-:W-:Y:S05]  /*bbe0*/  BSYNC B1 ;  /* 0x0000000000017941 */ /* 0x000fea0003800000 */
.L_x_162:
        /* <DEDUP_REMOVED lines=8> */
.L_x_165:
[----:B------:R-:W-:Y:S05]  /*bc70*/  BSYNC B1 ;  /* 0x0000000000017941 */ /* 0x000fea0003800000 */
.L_x_164:
        /* <DEDUP_REMOVED lines=8> */
.L_x_167:
[----:B------:R-:W-:Y:S05]  /*bd00*/  BSYNC B1 ;  /* 0x0000000000017941 */ /* 0x000fea0003800000 */
.L_x_166:
        /* <DEDUP_REMOVED lines=8> */
.L_x_169:
[----:B------:R-:W-:Y:S05]  /*bd90*/  BSYNC B1 ;  /* 0x0000000000017941 */ /* 0x000fea0003800000 */
.L_x_168:
        /* <DEDUP_REMOVED lines=8> */
.L_x_171:
[----:B------:R-:W-:Y:S05]  /*be20*/  BSYNC B1 ;  /* 0x0000000000017941 */ /* 0x000fea0003800000 */
.L_x_170:
        /* <DEDUP_REMOVED lines=8> */
.L_x_173:
[----:B------:R-:W-:Y:S05]  /*beb0*/  BSYNC B1 ;  /* 0x0000000000017941 */ /* 0x000fea0003800000 */
.L_x_172:
        /* <DEDUP_REMOVED lines=8> */
.L_x_175:
[----:B------:R-:W-:Y:S05]  /*bf40*/  BSYNC B1 ;  /* 0x0000000000017941 */ /* 0x000fea0003800000 */
.L_x_174:
        /* <DEDUP_REMOVED lines=8> */
.L_x_177:
[----:B------:R-:W-:Y:S05]  /*bfd0*/  BSYNC B1 ;  /* 0x0000000000017941 */ /* 0x000fea0003800000 */
.L_x_176:
        /* <DEDUP_REMOVED lines=8> */
.L_x_179:
[----:B------:R-:W-:Y:S05]  /*c060*/  BSYNC B1 ;  /* 0x0000000000017941 */ /* 0x000fea0003800000 */
.L_x_178:
        /* <DEDUP_REMOVED lines=8> */
.L_x_181:
[----:B------:R-:W-:Y:S05]  /*c0f0*/  BSYNC B1 ;  /* 0x0000000000017941 */ /* 0x000fea0003800000 */
.L_x_180:
        /* <DEDUP_REMOVED lines=8> */
.L_x_183:
[----:B------:R-:W-:Y:S05]  /*c180*/  BSYNC B1 ;  /* 0x0000000000017941 */ /* 0x000fea0003800000 */
.L_x_182:
        /* <DEDUP_REMOVED lines=8> */
.L_x_185:
[----:B------:R-:W-:Y:S05]  /*c210*/  BSYNC B1 ;  /* 0x0000000000017941 */ /* 0x000fea0003800000 */
.L_x_184:
        /* <DEDUP_REMOVED lines=8> */
.L_x_187:
[----:B------:R-:W-:Y:S05]  /*c2a0*/  BSYNC B1 ;  /* 0x0000000000017941 */ /* 0x000fea0003800000 */
.L_x_186:
        /* <DEDUP_REMOVED lines=8> */
.L_x_189:
[----:B------:R-:W-:Y:S05]  /*c330*/  BSYNC B1 ;  /* 0x0000000000017941 */ /* 0x000fea0003800000 */
.L_x_188:
        /* <DEDUP_REMOVED lines=8> */
.L_x_191:
[----:B------:R-:W-:Y:S05]  /*c3c0*/  BSYNC B1 ;  /* 0x0000000000017941 */ /* 0x000fea0003800000 */
.L_x_190:
        /* <DEDUP_REMOVED lines=8> */
.L_x_193:
[----:B------:R-:W-:Y:S05]  /*c450*/  BSYNC B1 ;  /* 0x0000000000017941 */ /* 0x000fea0003800000 */
.L_x_192:
        /* <DEDUP_REMOVED lines=8> */
.L_x_195:
[----:B------:R-:W-:Y:S05]  /*c4e0*/  BSYNC B1 ;  /* 0x0000000000017941 */ /* 0x000fea0003800000 */
.L_x_194:
        /* <DEDUP_REMOVED lines=8> */
.L_x_197:
[----:B------:R-:W-:Y:S05]  /*c570*/  BSYNC B1 ;  /* 0x0000000000017941 */ /* 0x000fea0003800000 */
.L_x_196:
        /* <DEDUP_REMOVED lines=8> */
.L_x_199:
[----:B------:R-:W-:Y:S05]  /*c600*/  BSYNC B1 ;  /* 0x0000000000017941 */ /* 0x000fea0003800000 */
.L_x_198:
        /* <DEDUP_REMOVED lines=8> */
.L_x_201:
[----:B------:R-:W-:Y:S05]  /*c690*/  BSYNC B1 ;  /* 0x0000000000017941 */ /* 0x000fea0003800000 */
.L_x_200:
        /* <DEDUP_REMOVED lines=8> */
.L_x_203:
[----:B------:R-:W-:Y:S05]  /*c720*/  BSYNC B1 ;  /* 0x0000000000017941 */ /* 0x000fea0003800000 */
.L_x_202:
        /* <DEDUP_REMOVED lines=8> */
.L_x_205:
[----:B------:R-:W-:Y:S05]  /*c7b0*/  BSYNC B1 ;  /* 0x0000000000017941 */ /* 0x000fea0003800000 */
.L_x_204:
        /* <DEDUP_REMOVED lines=8> */
.L_x_207:
[----:B------:R-:W-:Y:S05]  /*c840*/  BSYNC B1 ;  /* 0x0000000000017941 */ /* 0x000fea0003800000 */
.L_x_206:
        /* <DEDUP_REMOVED lines=8> */
.L_x_209:
[----:B------:R-:W-:Y:S05]  /*c8d0*/  BSYNC B1 ;  /* 0x0000000000017941 */ /* 0x000fea0003800000 */
.L_x_208:
        /* <DEDUP_REMOVED lines=8> */
.L_x_211:
[----:B------:R-:W-:Y:S05]  /*c960*/  BSYNC B1 ;  /* 0x0000000000017941 */ /* 0x000fea0003800000 */
.L_x_210:
        /* <DEDUP_REMOVED lines=8> */
.L_x_213:
[----:B------:R-:W-:Y:S05]  /*c9f0*/  BSYNC B1 ;  /* 0x0000000000017941 */ /* 0x000fea0003800000 */
.L_x_212:
        /* <DEDUP_REMOVED lines=8> */
.L_x_215:
[----:B------:R-:W-:Y:S05]  /*ca80*/  BSYNC B1 ;  /* 0x0000000000017941 */ /* 0x000fea0003800000 */
.L_x_214:
        /* <DEDUP_REMOVED lines=8> */
.L_x_217:
[----:B------:R-:W-:Y:S05]  /*cb10*/  BSYNC B1 ;  /* 0x0000000000017941 */ /* 0x000fea0003800000 */
.L_x_216:
        /* <DEDUP_REMOVED lines=8> */
.L_x_219:
[----:B------:R-:W-:Y:S05]  /*cba0*/  BSYNC B1 ;  /* 0x0000000000017941 */ /* 0x000fea0003800000 */
.L_x_218:
        /* <DEDUP_REMOVED lines=8> */
.L_x_221:
[----:B------:R-:W-:Y:S05]  /*cc30*/  BSYNC B1 ;  /* 0x0000000000017941 */ /* 0x000fea0003800000 */
.L_x_220:
        /* <DEDUP_REMOVED lines=8> */
.L_x_223:
[----:B------:R-:W-:Y:S05]  /*ccc0*/  BSYNC B1 ;  /* 0x0000000000017941 */ /* 0x000fea0003800000 */
.L_x_222:
        /* <DEDUP_REMOVED lines=8> */
.L_x_225:
[----:B------:R-:W-:Y:S05]  /*cd50*/  BSYNC B1 ;  /* 0x0000000000017941 */ /* 0x000fea0003800000 */
.L_x_224:
        /* <DEDUP_REMOVED lines=8> */
.L_x_227:
[----:B------:R-:W-:Y:S05]  /*cde0*/  BSYNC B1 ;  /* 0x0000000000017941 */ /* 0x000fea0003800000 */
.L_x_226:
        /* <DEDUP_REMOVED lines=8> */
.L_x_229:
[----:B------:R-:W-:Y:S05]  /*ce70*/  BSYNC B1 ;  /* 0x0000000000017941 */ /* 0x000fea0003800000 */
.L_x_228:
        /* <DEDUP_REMOVED lines=8> */
.L_x_231:
[----:B------:R-:W-:Y:S05]  /*cf00*/  BSYNC B1 ;  /* 0x0000000000017941 */ /* 0x000fea0003800000 */
.L_x_230:
        /* <DEDUP_REMOVED lines=8> */
.L_x_233:
[----:B------:R-:W-:Y:S05]  /*cf90*/  BSYNC B1 ;  /* 0x0000000000017941 */ /* 0x000fea0003800000 */
.L_x_232:
        /* <DEDUP_REMOVED lines=8> */
.L_x_235:
[----:B------:R-:W-:Y:S05]  /*d020*/  BSYNC B1 ;  /* 0x0000000000017941 */ /* 0x000fea0003800000 */
.L_x_234:
        /* <DEDUP_REMOVED lines=8> */
.L_x_237:
[----:B------:R-:W-:Y:S05]  /*d0b0*/  BSYNC B1 ;  /* 0x0000000000017941 */ /* 0x000fea0003800000 */
.L_x_236:
        /* <DEDUP_REMOVED lines=8> */
.L_x_239:
[----:B------:R-:W-:Y:S05]  /*d140*/  BSYNC B1 ;  /* 0x0000000000017941 */ /* 0x000fea0003800000 */
.L_x_238:
        /* <DEDUP_REMOVED lines=8> */
.L_x_241:
[----:B------:R-:W-:Y:S05]  /*d1d0*/  BSYNC B1 ;  /* 0x0000000000017941 */ /* 0x000fea0003800000 */
.L_x_240:
        /* <DEDUP_REMOVED lines=8> */
.L_x_243:
[----:B------:R-:W-:Y:S05]  /*d260*/  BSYNC B1 ;  /* 0x0000000000017941 */ /* 0x000fea0003800000 */
.L_x_242:
        /* <DEDUP_REMOVED lines=8> */
.L_x_245:
[----:B------:R-:W-:Y:S05]  /*d2f0*/  BSYNC B1 ;  /* 0x0000000000017941 */ /* 0x000fea0003800000 */
.L_x_244:
        /* <DEDUP_REMOVED lines=8> */
.L_x_247:
[----:B------:R-:W-:Y:S05]  /*d380*/  BSYNC B1 ;  /* 0x0000000000017941 */ /* 0x000fea0003800000 */
.L_x_246:
        /* <DEDUP_REMOVED lines=8> */
.L_x_249:
[----:B------:R-:W-:Y:S05]  /*d410*/  BSYNC B1 ;  /* 0x0000000000017941 */ /* 0x000fea0003800000 */
.L_x_248:
        /* <DEDUP_REMOVED lines=8> */
.L_x_251:
[----:B------:R-:W-:Y:S05]  /*d4a0*/  BSYNC B1 ;  /* 0x0000000000017941 */ /* 0x000fea0003800000 */
.L_x_250:
        /* <DEDUP_REMOVED lines=8> */
.L_x_253:
[----:B------:R-:W-:Y:S05]  /*d530*/  BSYNC B1 ;  /* 0x0000000000017941 */ /* 0x000fea0003800000 */
.L_x_252:
        /* <DEDUP_REMOVED lines=8> */
.L_x_255:
[----:B------:R-:W-:Y:S05]  /*d5c0*/  BSYNC B1 ;  /* 0x0000000000017941 */ /* 0x000fea0003800000 */
.L_x_254:
        /* <DEDUP_REMOVED lines=8> */
.L_x_257:
[----:B------:R-:W-:Y:S05]  /*d650*/  BSYNC B1 ;  /* 0x0000000000017941 */ /* 0x000fea0003800000 */
.L_x_256:
        /* <DEDUP_REMOVED lines=8> */
.L_x_259:
[----:B------:R-:W-:Y:S05]  /*d6e0*/  BSYNC B1 ;  /* 0x0000000000017941 */ /* 0x000fea0003800000 */
.L_x_258:
        /* <DEDUP_REMOVED lines=8> */
.L_x_261:
[----:B------:R-:W-:Y:S05]  /*d770*/  BSYNC B1 ;  /* 0x0000000000017941 */ /* 0x000fea0003800000 */
.L_x_260:
        /* <DEDUP_REMOVED lines=8> */
.L_x_263:
[----:B------:R-:W-:Y:S05]  /*d800*/  BSYNC B1 ;  /* 0x0000000000017941 */ /* 0x000fea0003800000 */
.L_x_262:
        /* <DEDUP_REMOVED lines=8> */
.L_x_265:
[----:B------:R-:W-:Y:S05]  /*d890*/  BSYNC B1 ;  /* 0x0000000000017941 */ /* 0x000fea0003800000 */
.L_x_264:
        /* <DEDUP_REMOVED lines=8> */
.L_x_267:
[----:B------:R-:W-:Y:S05]  /*d920*/  BSYNC B1 ;  /* 0x0000000000017941 */ /* 0x000fea0003800000 */
.L_x_266:
        /* <DEDUP_REMOVED lines=8> */
.L_x_269:
[----:B------:R-:W-:Y:S05]  /*d9b0*/  BSYNC B1 ;  /* 0x0000000000017941 */ /* 0x000fea0003800000 */
.L_x_268:
        /* <DEDUP_REMOVED lines=8> */
.L_x_271:
[----:B------:R-:W-:Y:S05]  /*da40*/  BSYNC B1 ;  /* 0x0000000000017941 */ /* 0x000fea0003800000 */
.L_x_270:
        /* <DEDUP_REMOVED lines=8> */
.L_x_273:
[----:B------:R-:W-:Y:S05]  /*dad0*/  BSYNC B1 ;  /* 0x0000000000017941 */ /* 0x000fea0003800000 */
.L_x_272:
        /* <DEDUP_REMOVED lines=8> */
.L_x_275:
[----:B------:R-:W-:Y:S05]  /*db60*/  BSYNC B1 ;  /* 0x0000000000017941 */ /* 0x000fea0003800000 */
.L_x_274:
        /* <DEDUP_REMOVED lines=8> */
.L_x_277:
[----:B------:R-:W-:Y:S05]  /*dbf0*/  BSYNC B1 ;  /* 0x0000000000017941 */ /* 0x000fea0003800000 */
.L_x_276:
        /* <DEDUP_REMOVED lines=8> */
.L_x_279:
[----:B------:R-:W-:Y:S05]  /*dc80*/  BSYNC B1 ;  /* 0x0000000000017941 */ /* 0x000fea0003800000 */
.L_x_278:
        /* <DEDUP_REMOVED lines=8> */
.L_x_281:
[----:B------:R-:W-:Y:S05]  /*dd10*/  BSYNC B1 ;  /* 0x0000000000017941 */ /* 0x000fea0003800000 */
.L_x_280:
[----:B------:R-:W3:Y:S01]  /*dd20*/  LDL.LU R162, [R1+0x1f0] ;  /* 0x0001f00001a27983 */ /* 0x000ee20000300800 */
[----:B-1---5:R-:W-:Y:S01]  /*dd30*/  FMUL R161, R23, R16 ;  /* 0x0000001017a17220 */ /* 0x022fe20000400000 */
[----:B------:R-:W-:Y:S01]  /*dd40*/  ISETP.GT.AND P3, PT, R0, 0xf9, P3 ;  /* 0x000000f90000780c */ /* 0x000fe20001f64270 */
[----:B------:R-:W-:Y:S01]  /*dd50*/  BSSY B1, `(.L_x_282) ;  /* 0x0000006000017945 */ /* 0x000fe20003800000 */
[----:B------:R-:W-:Y:S01]  /*dd60*/  IADD3 R163, P0, R3, 0x80, RZ ;  /* 0x0000008003a37810 */ /* 0x000fe20007f1e0ff */
[----:B---3--:R-:W-:-:S05]  /*dd70*/  FFMA R161, R162, R2, R161 ;  /* 0x00000002a2a17223 */ /* 0x008fca00000000a1 */
[----:B------:R1:W-:Y:S05]  /*dd80*/  @P4 STG.E desc[UR36][R4.64+0x3e0], R161 ;  /* 0x0003e0a104004986 */ /* 0x0003ea000c101924 */
[----:B------:R-:W-:Y:S05]  /*dd90*/  @!P3 BRA `(.L_x_283) ;  /* 0x000000000004b947 */ /* 0x000fea0003800000 */
[----:B------:R3:W5:Y:S02]  /*dda0*/  LDG.E.LTC128B R23, desc[UR36][R10.64+0x3e4] ;  /* 0x0003e4240a177981 */ /* 0x000764000c1e1920 */
.L_x_283:
[----:B------:R-:W-:Y:S05]  /*ddb0*/  BSYNC B1 ;  /* 0x0000000000017941 */ /* 0x000fea0003800000 */
.L_x_282:
[----:B0-234-:R-:W2:Y:S01]  /*ddc0*/  LDL.LU R10, [R1+0x1f4] ;  /* 0x0001f400010a7983 */ /* 0x01dea20000300800 */
[----:B-----5:R-:W-:Y:S01]  /*ddd0*/  FMUL R3, R23, R16 ;  /* 0x0000001017037220 */ /* 0x020fe20000400000 */
[----:B------:R-:W-:Y:S01]  /*dde0*/  ISETP.GT.AND P2, PT, R0, 0xf8, P1 ;  /* 0x000000f80000780c */ /* 0x000fe20000f44270 */
[----:B------:R-:W-:Y:S01]  /*ddf0*/  BSSY B1, `(.L_x_284) ;  /* 0x0000007000017945 */ /* 0x000fe20003800000 */
[----:B------:R-:W-:Y:S01]  /*de00*/  IADD3.X R11, RZ, UR7, RZ, P0, !PT ;  /* 0x00000007ff0b7c10 */ /* 0x000fe200087fe4ff */
[----:B--2---:R-:W-:-:S04]  /*de10*/  FFMA R3, R10, R2, R3 ;  /* 0x000000020a037223 */ /* 0x004fc80000000003 */
[----:B------:R-:W-:Y:S01]  /*de20*/  IMAD R10, R11, R14, RZ ;  /* 0x0000000e0b0a7224 */ /* 0x000fe200078e02ff */
[----:B------:R0:W-:Y:S05]  /*de30*/  @P3 STG.E desc[UR36][R4.64+0x3e4], R3 ;  /* 0x0003e40304003986 */ /* 0x0001ea000c101924 */
[----:B------:R-:W-:Y:S05]  /*de40*/  @!P2 BRA `(.L_x_285) ;  /* 0x000000000004a947 */ /* 0x000fea0003800000 */
[----:B------:R2:W5:Y:S02]  /*de50*/  LDG.E.LTC128B R23, desc[UR36][R8.64+0x3e0] ;  /* 0x0003e02408177981 */ /* 0x000564000c1e1920 */
.L_x_285:
[----:B------:R-:W-:Y:S05]  /*de60*/  BSYNC B1 ;  /* 0x0000000000017941 */ /* 0x000fea0003800000 */
.L_x_284:
[----:B------:R-:W3:Y:S01]  /*de70*/  LDL.LU R11, [R1+0x1f8] ;  /* 0x0001f800010b7983 */ /* 0x000ee20000300800 */
[----:B0----5:R-:W-:Y:S01]  /*de80*/  FMUL R3, R23, R16 ;  /* 0x0000001017037220 */ /* 0x021fe20000400000 */
[C---:B------:R-:W-:Y:S01]  /*de90*/  ISETP.GT.AND P1, PT, R0.reuse, 0xf9, P1 ;  /* 0x000000f90000780c */ /* 0x040fe20000f24270 */
[----:B------:R-:W-:Y:S01]  /*dea0*/  IMAD R165, R163, R15, R10 ;  /* 0x0000000fa3a57224 */ /* 0x000fe200078e020a */
[----:B------:R-:W-:Y:S01]  /*deb0*/  ISETP.GT.AND P0, PT, R153, 0x80, PT ;  /* 0x000000809900780c */ /* 0x000fe20003f04270 */
[----:B------:R-:W-:Y:S03]  /*dec0*/  BSSY B1, `(.L_x_286) ;  /* 0x0000008000017945 */ /* 0x000fe60003800000 */
[----:B------:R-:W-:Y:S01]  /*ded0*/  ISETP.GT.AND P3, PT, R0, RZ, P0 ;  /* 0x000000ff0000720c */ /* 0x000fe20000764270 */
[----:B---3--:R-:W-:Y:S01]  /*dee0*/  FFMA R3, R11, R2, R3 ;  /* 0x000000020b037223 */ /* 0x008fe20000000003 */
[----:B------:R-:W-:-:S04]  /*def0*/  IMAD.WIDE.U32 R10, R163, R14, R20 ;  /* 0x0000000ea30a7225 */ /* 0x000fc800078e0014 */
[----:B------:R0:W-:Y:S01]  /*df00*/  @P2 STG.E desc[UR36][R6.64+0x3e0], R3 ;  /* 0x0003e00306002986 */ /* 0x0001e2000c101924 */
[----:B------:R-:W-:Y:S01]  /*df10*/  IMAD.IADD R15, R11, 0x1, R165 ;  /* 0x000000010b0f7824 */ /* 0x000fe200078e02a5 */
[----:B------:R-:W-:Y:S06]  /*df20*/  @!P1 BRA `(.L_x_287) ;  /* 0x0000000000049947 */ /* 0x000fec0003800000 */
[----:B------:R3:W5:Y:S02]  /*df30*/  LDG.E.LTC128B R23, desc[UR36][R8.64+0x3e4] ;  /* 0x0003e42408177981 */ /* 0x000764000c1e1920 */
.L_x_287:
[----:B------:R-:W-:Y:S05]  /*df40*/  BSYNC B1 ;  /* 0x0000000000017941 */ /* 0x000fea0003800000 */
.L_x_286:
[----:B-1----:R-:W4:Y:S01]  /*df50*/  LDL.LU R161, [R1+0x1fc] ;  /* 0x0001fc0001a17983 */ /* 0x002f220000300800 */
[----:B0----5:R-:W-:Y:S01]  /*df60*/  FMUL R3, R23, R16 ;  /* 0x0000001017037220 */ /* 0x021fe20000400000 */
[----:B--23--:R-:W-:-:S04]  /*df70*/  LEA R8, P2, R10, R12, 0x2 ;  /* 0x0000000c0a087211 */ /* 0x00cfc800078410ff */
[----:B------:R-:W-:Y:S01]  /*df80*/  LEA.HI.X R9, R10, R13, R15, 0x2, P2 ;  /* 0x0000000d0a097211 */ /* 0x000fe200010f140f */
[----:B----4-:R-:W-:Y:S01]  /*df90*/  FFMA R3, R161, R2, R3 ;  /* 0x00000002a1037223 */ /* 0x010fe20000000003 */
[----:B------:R-:W-:-:S04]  /*dfa0*/  MOV R161, R23 ;  /* 0x0000001700a17202 */ /* 0x000fc80000000f00 */
[----:B------:R0:W-:Y:S04]  /*dfb0*/  @P1 STG.E desc[UR36][R6.64+0x3e4], R3 ;  /* 0x0003e40306001986 */ /* 0x0001e8000c101924 */
[----:B------:R1:W2:Y:S01]  /*dfc0*/  @P3 LDG.E.LTC128B R161, desc[UR36][R8.64] ;  /* 0x0000002408a13981 */ /* 0x0002a2000c1e1920 */
[CC--:B------:R-:W-:Y:S01]  /*dfd0*/  IMAD.WIDE.U32 R10, R163.reuse, R14.reuse, R18 ;  /* 0x0000000ea30a7225 */ /* 0x0c0fe200078e0012 */
[----:B------:R-:W-:Y:S01]  /*dfe0*/  ISETP.GT.AND P2, PT, R0, 0x1, P0 ;  /* 0x000000010000780c */ /* 0x000fe20000744270 */
[----:B------:R-:W-:Y:S02]  /*dff0*/  BSSY B1, `(.L_x_288) ;  /* 0x0000016000017945 */ /* 0x000fe40003800000 */
[----:B------:R-:W-:Y:S01]  /*e000*/  IMAD.WIDE.U32 R14, R163, R14, R156 ;  /* 0x0000000ea30e7225 */ /* 0x000fe200078e009c */
[----:B------:R-:W-:-:S02]  /*e010*/  MOV R157, UR8 ;  /* 0x00000008009d7c02 */ /* 0x000fc40008000f00 */
[----:B------:R-:W-:Y:S01]  /*e020*/  MOV R156, UR9 ;  /* 0x00000009009c7c02 */ /* 0x000fe20008000f00 */
[----:B------:R-:W-:Y:S01]  /*e030*/  IMAD.U32 R163, RZ, RZ, UR8 ;  /* 0x00000008ffa37e24 */ /* 0x000fe2000f8e00ff */
[----:B------:R-:W-:Y:S01]  /*e040*/  IADD3 R15, R165, R15, RZ ;  /* 0x0000000fa50f7210 */ /* 0x000fe20007ffe0ff */
[----:B------:R-:W-:Y:S02]  /*e050*/  IMAD.SHL.U32 R157, R157, 0x200, RZ ;  /* 0x000002009d9d7824 */ /* 0x000fe400078e00ff */
[----:B------:R-:W-:Y:S01]  /*e060*/  IMAD.IADD R11, R165, 0x1, R11 ;  /* 0x00000001a50b7824 */ /* 0x000fe200078e020b */
[----:B------:R-:W-:Y:S02]  /*e070*/  SHF.L.U64.HI R163, R163, 0x9, R156 ;  /* 0x00000009a3a37819 */ /* 0x000fe4000001029c */
[----:B-1----:R-:W-:Y:S01]  /*e080*/  IADD3 R8, P1, R157, R4, RZ ;  /* 0x000000049d087210 */ /* 0x002fe20007f3e0ff */
[----:B------:R-:W-:Y:S01]  /*e090*/  IMAD.WIDE.U32 R10, R22, UR43, R10 ;  /* 0x0000002b160a7c25 */ /* 0x000fe2000f8e000a */
[----:B------:R-:W-:-:S02]  /*e0a0*/  IADD3 R156, P4, R154, R14, RZ ;  /* 0x0000000e9a9c7210 */ /* 0x000fc40007f9e0ff */
[----:B------:R-:W-:Y:S01]  /*e0b0*/  IADD3 R154, P6, R18, R14, RZ ;  /* 0x0000000e129a7210 */ /* 0x000fe20007fde0ff */
[----:B------:R-:W-:Y:S01]  /*e0c0*/  IMAD.X R9, R163, 0x1, R5, P1 ;  /* 0x00000001a3097824 */ /* 0x000fe200008e0605 */
[----:B0-----:R-:W-:Y:S02]  /*e0d0*/  IADD3 R7, R159, R11, RZ ;  /* 0x0000000b9f077210 */ /* 0x001fe40007ffe0ff */
[----:B------:R-:W-:-:S04]  /*e0e0*/  LEA R6, P5, R10, R12, 0x2 ;  /* 0x0000000c0a067211 */ /* 0x000fc800078a10ff */
[----:B------:R-:W-:Y:S01]  /*e0f0*/  LEA.HI.X R7, R10, R13, R7, 0x2, P5 ;  /* 0x0000000d0a077211 */ /* 0x000fe200028f1407 */
[----:B--2---:R-:W-:-:S04]  /*e100*/  FMUL R3, R161, R16 ;  /* 0x00000010a1037220 */ /* 0x004fc80000400000 */
[----:B------:R-:W-:-:S05]  /*e110*/  FFMA R3, R24, R2, R3 ;  /* 0x0000000218037223 */ /* 0x000fca0000000003 */
[----:B------:R0:W-:Y:S01]  /*e120*/  @P3 STG.E desc[UR36][R8.64], R3 ;  /* 0x0000000308003986 */ /* 0x0001e2000c101924 */
[----:B------:R-:W-:Y:S05]  /*e130*/  @!P2 BRA `(.L_x_289) ;  /* 0x000000000004a947 */ /* 0x000fea0003800000 */
[----:B------:R1:W5:Y:S02]  /*e140*/  LDG.E.LTC128B R161, desc[UR36][R6.64+0x4] ;  /* 0x0000042406a17981 */ /* 0x000364000c1e1920 */
.L_x_289:
[----:B------:R-:W-:Y:S05]  /*e150*/  BSYNC B1 ;  /* 0x0000000000017941 */ /* 0x000fea0003800000 */
.L_x_288:
[----:B-----5:R-:W-:Y:S01]  /*e160*/  FMUL R10, R161, R16 ;  /* 0x00000010a10a7220 */ /* 0x020fe20000400000 */
[----:B------:R-:W-:Y:S01]  /*e170*/  ISETP.GT.AND P1, PT, R153, 0x88, PT ;  /* 0x000000889900780c */ /* 0x000fe20003f24270 */
[----:B------:R-:W-:Y:S01]  /*e180*/  IMAD.X R20, R15, 0x1, R21, P4 ;  /* 0x000000010f147824 */ /* 0x000fe200020e0615 */
[----:B------:R-:W-:Y:S01]  /*e190*/  IADD3.X R155, R19, R15, RZ, P6, !PT ;  /* 0x0000000f139b7210 */ /* 0x000fe200037fe4ff */
[----:B------:R-:W-:Y:S01]  /*e1a0*/  FFMA R25, R25, R2, R10 ;  /* 0x0000000219197223 */ /* 0x000fe2000000000a */
[----:B------:R-:W-:Y:S01]  /*e1b0*/  ISETP.GT.AND P4, PT, R0, RZ, P1 ;  /* 0x000000ff0000720c */ /* 0x000fe20000f84270 */
[----:B------:R-:W-:Y:S01]  /*e1c0*/  BSSY B1, `(.L_x_290) ;  /* 0x0000009000017945 */ /* 0x000fe20003800000 */
[----:B------:R-:W-:Y:S01]  /*e1d0*/  LEA R10, P5, R156, R12, 0x2 ;  /* 0x0000000c9c0a7211 */ /* 0x000fe200078a10ff */
[----:B------:R-:W-:Y:S01]  /*e1e0*/  IMAD.WIDE.U32 R22, R22, UR43, R154 ;  /* 0x0000002b16167c25 */ /* 0x000fe2000f8e009a */
[----:B------:R2:W-:Y:S01]  /*e1f0*/  @P2 STG.E desc[UR36][R8.64+0x4], R25 ;  /* 0x0000041908002986 */ /* 0x0005e2000c101924 */
[----:B------:R-:W-:-:S02]  /*e200*/  IADD3 R14, P3, R8, R160, RZ ;  /* 0x000000a0080e7210 */ /* 0x000fc40007f7e0ff */
[----:B------:R-:W-:Y:S01]  /*e210*/  LEA.HI.X R11, R156, R13, R20, 0x2, P5 ;  /* 0x0000000d9c0b7211 */ /* 0x000fe200028f1414 */
[----:B------:R-:W-:-:S05]  /*e220*/  IMAD.IADD R159, R159, 0x1, R23 ;  /* 0x000000019f9f7824 */ /* 0x000fca00078e0217 */
[----:B------:R-:W-:Y:S05]  /*e230*/  @!P4 BRA `(.L_x_291) ;  /* 0x000000000004c947 */ /* 0x000fea0003800000 */
[----:B------:R3:W5:Y:S02]  /*e240*/  LDG.E.LTC128B R161, desc[UR36][R10.64] ;  /* 0x000000240aa17981 */ /* 0x000764000c1e1920 */
.L_x_291:
[----:B------:R-:W-:Y:S05]  /*e250*/  BSYNC B1 ;  /* 0x0000000000017941 */ /* 0x000fea0003800000 */
.L_x_290:
[----:B0----5:R-:W-:Y:S01]  /*e260*/  FMUL R3, R161, R16 ;  /* 0x00000010a1037220 */ /* 0x021fe20000400000 */
[----:B------:R-:W-:Y:S01]  /*e270*/  IADD3.X R15, R9, R158, RZ, P3, !PT ;  /* 0x0000009e090f7210 */ /* 0x000fe20001ffe4ff */
[----:B------:R-:W-:Y:S01]  /*e280*/  BSSY B1, `(.L_x_292) ;  /* 0x0000008000017945 */ /* 0x000fe20003800000 */
[----:B------:R-:W-:Y:S01]  /*e290*/  ISETP.GT.AND P5, PT, R0, 0x1, P1 ;  /* 0x000000010000780c */ /* 0x000fe20000fa4270 */
[----:B------:R-:W-:Y:S01]  /*e2a0*/  FFMA R3, R26, R2, R3 ;  /* 0x000000021a037223 */ /* 0x000fe20000000003 */
[----:B------:R-:W-:-:S04]  /*e2b0*/  LEA R12, P2, R22, R12, 0x2 ;  /* 0x0000000c160c7211 */ /* 0x000fc800078410ff */
[----:B------:R0:W-:Y:S01]  /*e2c0*/  @P4 STG.E desc[UR36][R14.64], R3 ;  /* 0x000000030e004986 */ /* 0x0001e2000c101924 */
[----:B------:R-:W-:-:S06]  /*e2d0*/  LEA.HI.X R13, R22, R13, R159, 0x2, P2 ;  /* 0x0000000d160d7211 */ /* 0x000fcc00010f149f */
[----:B------:R-:W-:Y:S05]  /*e2e0*/  @!P5 BRA `(.L_x_293) ;  /* 0x000000000004d947 */ /* 0x000fea0003800000 */
[----:B------:R4:W5:Y:S02]  /*e2f0*/  LDG.E.LTC128B R161, desc[UR36][R12.64+0x4] ;  /* 0x000004240ca17981 */ /* 0x000964000c1e1920 */
.L_x_293:
[----:B------:R-:W-:Y:S05]  /*e300*/  BSYNC B1 ;  /* 0x0000000000017941 */ /* 0x000fea0003800000 */
.L_x_292:
[----:B---3-5:R-:W-:Y:S01]  /*e310*/  FMUL R10, R161, R16 ;  /* 0x00000010a10a7220 */ /* 0x028fe20000400000 */
[----:B------:R-:W-:Y:S01]  /*e320*/  ISETP.GT.AND P2, PT, R0, 0x8, P0 ;  /* 0x000000080000780c */ /* 0x000fe20000744270 */
[----:B------:R-:W-:Y:S02]  /*e330*/  BSSY B1, `(.L_x_294) ;  /* 0x0000005000017945 */ /* 0x000fe40003800000 */
[----:B------:R-:W-:-:S05]  /*e340*/  FFMA R27, R27, R2, R10 ;  /* 0x000000021b1b7223 */ /* 0x000fca000000000a */
[----:B------:R3:W-:Y:S05]  /*e350*/  @P5 STG.E desc[UR36][R14.64+0x4], R27 ;  /* 0x0000041b0e005986 */ /* 0x0007ea000c101924 */
[----:B------:R-:W-:Y:S05]  /*e360*/  @!P2 BRA `(.L_x_295) ;  /* 0x000000000004a947 */ /* 0x000fea0003800000 */
[----:B------:R0:W5:Y:S02]  /*e370*/  LDG.E.LTC128B R161, desc[UR36][R6.64+0x20] ;  /* 0x0000202406a17981 */ /* 0x000164000c1e1920 */
.L_x_295:
[----:B------:R-:W-:Y:S05]  /*e380*/  BSYNC B1 ;  /* 0x0000000000017941 */ /* 0x000fea0003800000 */
.L_x_294:
[----:B0----5:R-:W-:Y:S01]  /*e390*/  FMUL R3, R161, R16 ;  /* 0x00000010a1037220 */ /* 0x021fe20000400000 */
[----:B------:R-:W-:Y:S01]  /*e3a0*/  ISETP.GT.AND P4, PT, R0, 0x9, P0 ;  /* 0x000000090000780c */ /* 0x000fe20000784270 */
[----:B------:R-:W-:Y:S02]  /*e3b0*/  BSSY B1, `(.L_x_296) ;  /* 0x0000005000017945 */ /* 0x000fe40003800000 */
[----:B------:R-:W-:-:S05]  /*e3c0*/  FFMA R3, R28, R2, R3 ;  /* 0x000000021c037223 */ /* 0x000fca0000000003 */
[----:B------:R0:W-:Y:S05]  /*e3d0*/  @P2 STG.E desc[UR36][R8.64+0x20], R3 ;  /* 0x0000200308002986 */ /* 0x0001ea000c101924 */
[----:B------:R-:W-:Y:S05]  /*e3e0*/  @!P4 BRA `(.L_x_297) ;  /* 0x000000000004c947 */ /* 0x000fea0003800000 */
[----:B------:R0:W5:Y:S02]  /*e3f0*/  LDG.E.LTC128B R161, desc[UR36][R6.64+0x24] ;  /* 0x0000242406a17981 */ /* 0x000164000c1e1920 */
.L_x_297:
[----:B------:R-:W-:Y:S05]  /*e400*/  BSYNC B1 ;  /* 0x0000000000017941 */ /* 0x000fea0003800000 */
.L_x_296:
[----:B---3-5:R-:W-:Y:S01]  /*e410*/  FMUL R14, R161, R16 ;  /* 0x00000010a10e7220 */ /* 0x028fe20000400000 */
[----:B------:R-:W-:Y:S01]  /*e420*/  ISETP.GT.AND P2, PT, R0, 0x8, P1 ;  /* 0x000000080000780c */ /* 0x000fe20000f44270 */
[----:B------:R-:W-:Y:S01]  /*e430*/  BSSY B1, `(.L_x_298) ;  /* 0x0000006000017945 */ /* 0x000fe20003800000 */
[----:B------:R-:W-:Y:S01]  /*e440*/  IADD3 R10, P3, R160, R8, RZ ;  /* 0x00000008a00a7210 */ /* 0x000fe20007f7e0ff */
[----:B------:R-:W-:-:S05]  /*e450*/  FFMA R29, R29, R2, R14 ;  /* 0x000000021d1d7223 */ /* 0x000fca000000000e */
[----:B------:R3:W-:Y:S05]  /*e460*/  @P4 STG.E desc[UR36][R8.64+0x24], R29 ;  /* 0x0000241d08004986 */ /* 0x0007ea000c101924 */
[----:B------:R-:W-:Y:S05]  /*e470*/  @!P2 BRA `(.L_x_299) ;  /* 0x000000000004a947 */ /* 0x000fea0003800000 */
[----:B------:R0:W5:Y:S02]  /*e480*/  LDG.E.LTC128B R161, desc[UR36][R12.64+0x20] ;  /* 0x000020240ca17981 */ /* 0x000164000c1e1920 */
.L_x_299:
[----:B------:R-:W-:Y:S05]  /*e490*/  BSYNC B1 ;  /* 0x0000000000017941 */ /* 0x000fea0003800000 */
.L_x_298:
[----:B0----5:R-:W-:Y:S01]  /*e4a0*/  FMUL R3, R161, R16 ;  /* 0x00000010a1037220 */ /* 0x021fe20000400000 */
[----:B------:R-:W-:Y:S01]  /*e4b0*/  IMAD.X R11, R158, 0x1, R9, P3 ;  /* 0x000000019e0b7824 */ /* 0x000fe200018e0609 */
[----:B------:R-:W-:Y:S01]  /*e4c0*/  ISETP.GT.AND P4, PT, R0, 0x9, P1 ;  /* 0x000000090000780c */ /* 0x000fe20000f84270 */
[----:B------:R-:W-:Y:S01]  /*e4d0*/  BSSY B1, `(.L_x_300) ;  /* 0x0000007000017945 */ /* 0x000fe20003800000 */
[----:B------:R-:W-:Y:S01]  /*e4e0*/  FFMA R15, R30, R2, R3 ;  /* 0x000000021e0f7223 */ /* 0x000fe20000000003 */
[----:B------:R-:W-:Y:S02]  /*e4f0*/  IADD3 R160, P6, P5, R160, R4, R157 ;  /* 0x00000004a0a07210 */ /* 0x000fe40007dde09d */
[----:B------:R-:W-:Y:S02]  /*e500*/  MOV R3, R161 ;  /* 0x000000a100037202 */ /* 0x000fe40000000f00 */
[----:B------:R0:W-:Y:S06]  /*e510*/  @P2 STG.E desc[UR36][R10.64+0x20], R15 ;  /* 0x0000200f0a002986 */ /* 0x0001ec000c101924 */
[----:B------:R-:W-:Y:S05]  /*e520*/  @!P4 BRA `(.L_x_301) ;  /* 0x000000000004c947 */ /* 0x000fea0003800000 */
[----:B------:R0:W5:Y:S02]  /*e530*/  LDG.E.LTC128B R3, desc[UR36][R12.64+0x24] ;  /* 0x000024240c037981 */ /* 0x000164000c1e1920 */
.L_x_301:
[----:B------:R-:W-:Y:S05]  /*e540*/  BSYNC B1 ;  /* 0x0000000000017941 */ /* 0x000fea0003800000 */
.L_x_300:
[----:B-----5:R-:W-:Y:S01]  /*e550*/  FMUL R4, R3, R16 ;  /* 0x0000001003047220 */ /* 0x020fe20000400000 */
[----:B------:R-:W-:Y:S01]  /*e560*/  IADD3.X R161, R158, R5, R163, P6, P5 ;  /* 0x000000059ea17210 */ /* 0x000fe200037ea4a3 */
[----:B------:R-:W-:Y:S01]  /*e570*/  BSSY B1, `(.L_x_302) ;  /* 0x0000006000017945 */ /* 0x000fe20003800000 */
[----:B------:R-:W-:Y:S01]  /*e580*/  ISETP.GT.AND P2, PT, R0, 0x10, P0 ;  /* 0x000000100000780c */ /* 0x000fe20000744270 */
[----:B------:R-:W-:-:S05]  /*e590*/  FFMA R31, R31, R2, R4 ;  /* 0x000000021f1f7223 */ /* 0x000fca0000000004 */
[----:B------:R0:W-:Y:S07]  /*e5a0*/  @P4 STG.E desc[UR36][R160.64+0x24], R31 ;  /* 0x0000241fa0004986 */ /* 0x0001ee000c101924 */
[----:B------:R-:W-:Y:S05]  /*e5b0*/  @!P2 BRA `(.L_x_303) ;  /* 0x000000000004a947 */ /* 0x000fea0003800000 */
[----:B------:R0:W5:Y:S02]  /*e5c0*/  LDG.E.LTC128B R3, desc[UR36][R6.64+0x40] ;  /* 0x0000402406037981 */ /* 0x000164000c1e1920 */
.L_x_303:
[----:B------:R-:W-:Y:S05]  /*e5d0*/  BSYNC B1 ;  /* 0x0000000000017941 */ /* 0x000fea0003800000 */
.L_x_302:
[----:B-----5:R-:W-:Y:S01]  /*e5e0*/  FMUL R5, R3, R16 ;  /* 0x0000001003057220 */ /* 0x020fe20000400000 */
[----:B------:R-:W-:Y:S01]  /*e5f0*/  ISETP.GT.AND P3, PT, R0, 0x11, P0 ;  /* 0x000000110000780c */ /* 0x000fe20000764270 */
[----:B------:R-:W-:Y:S02]  /*e600*/  BSSY B1, `(.L_x_304) ;  /* 0x0000005000017945 */ /* 0x000fe40003800000 */
[----:B------:R-:W-:-:S05]  /*e610*/  FFMA R5, R32, R2, R5 ;  /* 0x0000000220057223 */ /* 0x000fca0000000005 */
[----:B------:R0:W-:Y:S05]  /*e620*/  @P2 STG.E desc[UR36][R8.64+0x40], R5 ;  /* 0x0000400508002986 */ /* 0x0001ea000c101924 */
[----:B------:R-:W-:Y:S05]  /*e630*/  @!P3 BRA `(.L_x_305) ;  /* 0x000000000004b947 */ /* 0x000fea0003800000 */
[----:B------:R0:W5:Y:S02]  /*e640*/  LDG.E.LTC128B R3, desc[UR36][R6.64+0x44] ;  /* 0x0000442406037981 */ /* 0x000164000c1e1920 */
.L_x_305:
[----:B------:R-:W-:Y:S05]  /*e650*/  BSYNC B1 ;  /* 0x0000000000017941 */ /* 0x000fea0003800000 */
.L_x_304:
[----:B-----5:R-:W-:Y:S01]  /*e660*/  FMUL R4, R3, R16 ;  /* 0x0000001003047220 */ /* 0x020fe20000400000 */
[----:B------:R-:W-:Y:S01]  /*e670*/  ISETP.GT.AND P2, PT, R0, 0x10, P1 ;  /* 0x000000100000780c */ /* 0x000fe20000f44270 */
[----:B------:R-:W-:Y:S02]  /*e680*/  BSSY B1, `(.L_x_306) ;  /* 0x0000005000017945 */ /* 0x000fe40003800000 */
[----:B------:R-:W-:-:S05]  /*e690*/  FFMA R33, R33, R2, R4 ;  /* 0x0000000221217223 */ /* 0x000fca0000000004 */
[----:B------:R0:W-:Y:S05]  /*e6a0*/  @P3 STG.E desc[UR36][R8.64+0x44], R33 ;  /* 0x0000442108003986 */ /* 0x0001ea000c101924 */
[----:B------:R-:W-:Y:S05]  /*e6b0*/  @!P2 BRA `(.L_x_307) ;  /* 0x000000000004a947 */ /* 0x000fea0003800000 */
[----:B------:R0:W5:Y:S02]  /*e6c0*/  LDG.E.LTC128B R3, desc[UR36][R12.64+0x40] ;  /* 0x000040240c037981 */ /* 0x000164000c1e1920 */
.L_x_307:
[----:B------:R-:W-:Y:S05]  /*e6d0*/  BSYNC B1 ;  /* 0x0000000000017941 */ /* 0x000fea0003800000 */
.L_x_306:
[----:B0----5:R-:W-:Y:S01]  /*e6e0*/  FMUL R5, R3, R16 ;  /* 0x0000001003057220 */ /* 0x021fe20000400000 */
[----:B------:R-:W-:Y:S01]  /*e6f0*/  @P2 IMAD.MOV.U32 R4, RZ, RZ, R160 ;  /* 0x000000ffff042224 */ /* 0x000fe200078e00a0 */
[----:B------:R-:W-:Y:S01]  /*e700*/  ISETP.GT.AND P3, PT, R0, 0x11, P1 ;  /* 0x000000110000780c */ /* 0x000fe20000f64270 */
[----:B------:R-:W-:Y:S01]  /*e710*/  BSSY B1, `(.L_x_308) ;  /* 0x0000006000017945 */ /* 0x000fe20003800000 */
[----:B------:R-:W-:Y:S01]  /*e720*/  FFMA R11, R34, R2, R5 ;  /* 0x00000002220b7223 */ /* 0x000fe20000000005 */
[----:B------:R-:W-:-:S05]  /*e730*/  @P2 MOV R5, R161 ;  /* 0x000000a100052202 */ /* 0x000fca0000000f00 */
[----:B------:R0:W-:Y:S05]  /*e740*/  @P2 STG.E desc[UR36][R4.64+0x40], R11 ;  /* 0x0000400b04002986 */ /* 0x0001ea000c101924 */
[----:B------:R-:W-:Y:S05]  /*e750*/  @!P3 BRA `(.L_x_309) ;  /* 0x000000000004b947 */ /* 0x000fea0003800000 */
[----:B------:R0:W5:Y:S02]  /*e760*/  LDG.E.LTC128B R3, desc[UR36][R12.64+0x44] ;  /* 0x000044240c037981 */ /* 0x000164000c1e1920 */
.L_x_309:
[----:B------:R-:W-:Y:S05]  /*e770*/  BSYNC B1 ;  /* 0x0000000000017941 */ /* 0x000fea0003800000 */
.L_x_308:
[----:B0----5:R-:W-:Y:S01]  /*e780*/  FMUL R4, R3, R16 ;  /* 0x0000001003047220 */ /* 0x021fe20000400000 */
[----:B------:R-:W-:Y:S01]  /*e790*/  @P3 MOV R5, R161 ;  /* 0x000000a100053202 */ /* 0x000fe20000000f00 */
[----:B------:R-:W-:Y:S01]  /*e7a0*/  BSSY B1, `(.L_x_310) ;  /* 0x0000007000017945 */ /* 0x000fe20003800000 */
[----:B------:R-:W-:Y:S01]  /*e7b0*/  ISETP.GT.AND P2, PT, R0, 0x18, P0 ;  /* 0x000000180000780c */ /* 0x000fe20000744270 */
[----:B------:R-:W-:Y:S01]  /*e7c0*/  FFMA R35, R35, R2, R4 ;  /* 0x0000000223237223 */ /* 0x000fe20000000004 */
[----:B------:R-:W-:-:S05]  /*e7d0*/  @P3 IMAD.MOV.U32 R4, RZ, RZ, R160 ;  /* 0x000000ffff043224 */ /* 0x000fca00078e00a0 */
[----:B------:R0:W-:Y:S06]  /*e7e0*/  @P3 STG.E desc[UR36][R4.64+0x44], R35 ;  /* 0x0000442304003986 */ /* 0x0001ec000c101924 */
[----:B------:R-:W-:Y:S05]  /*e7f0*/  @!P2 BRA `(.L_x_311) ;  /* 0x000000000004a947 */ /* 0x000fea0003800000 */
[----:B------:R0:W5:Y:S02]  /*e800*/  LDG.E.LTC128B R3, desc[UR36][R6.64+0x60] ;  /* 0x0000602406037981 */ /* 0x000164000c1e1920 */
.L_x_311:
[----:B------:R-:W-:Y:S05]  /*e810*/  BSYNC B1 ;  /* 0x0000000000017941 */ /* 0x000fea0003800000 */
.L_x_310:
[----:B0----5:R-:W-:Y:S01]  /*e820*/  FMUL R5, R3, R16 ;  /* 0x0000001003057220 */ /* 0x021fe20000400000 */
[----:B------:R-:W-:Y:S01]  /*e830*/  ISETP.GT.AND P3, PT, R0, 0x19, P0 ;  /* 0x000000190000780c */ /* 0x000fe20000764270 */
[----:B------:R-:W-:Y:S02]  /*e840*/  BSSY B1, `(.L_x_312) ;  /* 0x0000005000017945 */ /* 0x000fe40003800000 */
[----:B------:R-:W-:-:S05]  /*e850*/  FFMA R5, R36, R2, R5 ;  /* 0x0000000224057223 */ /* 0x000fca0000000005 */
[----:B------:R0:W-:Y:S05]  /*e860*/  @P2 STG.E desc[UR36][R8.64+0x60], R5 ;  /* 0x0000600508002986 */ /* 0x0001ea000c101924 */
[----:B------:R-:W-:Y:S05]  /*e870*/  @!P3 BRA `(.L_x_313) ;  /* 0x000000000004b947 */ /* 0x000fea0003800000 */
[----:B------:R0:W5:Y:S02]  /*e880*/  LDG.E.LTC128B R3, desc[UR36][R6.64+0x64] ;  /* 0x0000642406037981 */ /* 0x000164000c1e1920 */
.L_x_313:
[----:B------:R-:W-:Y:S05]  /*e890*/  BSYNC B1 ;  /* 0x0000000000017941 */ /* 0x000fea0003800000 */
.L_x_312:
[----:B-----5:R-:W-:Y:S01]  /*e8a0*/  FMUL R4, R3, R16 ;  /* 0x0000001003047220 */ /* 0x020fe20000400000 */
[----:B------:R-:W-:Y:S01]  /*e8b0*/  ISETP.GT.AND P2, PT, R0, 0x18, P1 ;  /* 0x000000180000780c */ /* 0x000fe20000f44270 */
[----:B------:R-:W-:Y:S02]  /*e8c0*/  BSSY B1, `(.L_x_314) ;  /* 0x0000005000017945 */ /* 0x000fe40003800000 */
[----:B------:R-:W-:-:S05]  /*e8d0*/  FFMA R37, R37, R2, R4 ;  /* 0x0000000225257223 */ /* 0x000fca0000000004 */
[----:B------:R0:W-:Y:S05]  /*e8e0*/  @P3 STG.E desc[UR36][R8.64+0x64], R37 ;  /* 0x0000642508003986 */ /* 0x0001ea000c101924 */
[----:B------:R-:W-:Y:S05]  /*e8f0*/  @!P2 BRA `(.L_x_315) ;  /* 0x000000000004a947 */ /* 0x000fea0003800000 */
[----:B------:R0:W5:Y:S02]  /*e900*/  LDG.E.LTC128B R3, desc[UR36][R12.64+0x60] ;  /* 0x000060240c037981 */ /* 0x000164000c1e1920 */
.L_x_315:
[----:B------:R-:W-:Y:S05]  /*e910*/  BSYNC B1 ;  /* 0x0000000000017941 */ /* 0x000fea0003800000 */
.L_x_314:
        /* <DEDUP_REMOVED lines=9> */
.L_x_317:
[----:B------:R-:W-:Y:S05]  /*e9b0*/  BSYNC B1 ;  /* 0x0000000000017941 */ /* 0x000fea0003800000 */
.L_x_316:
        /* <DEDUP_REMOVED lines=9> */
.L_x_319:
[----:B------:R-:W-:Y:S05]  /*ea50*/  BSYNC B1 ;  /* 0x0000000000017941 */ /* 0x000fea0003800000 */
.L_x_318:
[----:B0----5:R-:W-:Y:S01]  /*ea60*/  FMUL R5, R3, R16 ;  /* 0x0000001003057220 */ /* 0x021fe20000400000 */
[----:B------:R-:W-:Y:S01]  /*ea70*/  ISETP.GT.AND P3, PT, R0, 0x21, P0 ;  /* 0x000000210000780c */ /* 0x000fe20000764270 */
[----:B------:R-:W-:Y:S02]  /*ea80*/  BSSY B1, `(.L_x_320) ;  /* 0x0000005000017945 */ /* 0x000fe40003800000 */
[----:B------:R-:W-:-:S05]  /*ea90*/  FFMA R5, R40, R2, R5 ;  /* 0x0000000228057223 */ /* 0x000fca0000000005 */
[----:B------:R0:W-:Y:S05]  /*eaa0*/  @P2 STG.E desc[UR36][R8.64+0x80], R5 ;  /* 0x0000800508002986 */ /* 0x0001ea000c101924 */
[----:B------:R-:W-:Y:S05]  /*eab0*/  @!P3 BRA `(.L_x_321) ;  /* 0x000000000004b947 */ /* 0x000fea0003800000 */
[----:B------:R0:W5:Y:S02]  /*eac0*/  LDG.E.LTC128B R3, desc[UR36][R6.64+0x84] ;  /* 0x0000842406037981 */ /* 0x000164000c1e1920 */
.L_x_321:
[----:B------:R-:W-:Y:S05]  /*ead0*/  BSYNC B1 ;  /* 0x0000000000017941 */ /* 0x000fea0003800000 */
.L_x_320:
[----:B-----5:R-:W-:Y:S01]  /*eae0*/  FMUL R4, R3, R16 ;  /* 0x0000001003047220 */ /* 0x020fe20000400000 */
[----:B------:R-:W-:Y:S01]  /*eaf0*/  ISETP.GT.AND P2, PT, R0, 0x20, P1 ;  /* 0x000000200000780c */ /* 0x000fe20000f44270 */
[----:B------:R-:W-:Y:S02]  /*eb00*/  BSSY B1, `(.L_x_322) ;  /* 0x0000005000017945 */ /* 0x000fe40003800000 */
[----:B------:R-:W-:-:S05]  /*eb10*/  FFMA R41, R41, R2, R4 ;  /* 0x0000000229297223 */ /* 0x000fca0000000004 */
[----:B------:R0:W-:Y:S05]  /*eb20*/  @P3 STG.E desc[UR36][R8.64+0x84], R41 ;  /* 0x0000842908003986 */ /* 0x0001ea000c101924 */
[----:B------:R-:W-:Y:S05]  /*eb30*/  @!P2 BRA `(.L_x_323) ;  /* 0x000000000004a947 */ /* 0x000fea0003800000 */
[----:B------:R0:W5:Y:S02]  /*eb40*/  LDG.E.LTC128B R3, desc[UR36][R12.64+0x80] ;  /* 0x000080240c037981 */ /* 0x000164000c1e1920 */
.L_x_323:
[----:B------:R-:W-:Y:S05]  /*eb50*/  BSYNC B1 ;  /* 0x0000000000017941 */ /* 0x000fea0003800000 */
.L_x_322:
        /* <DEDUP_REMOVED lines=9> */
.L_x_325:
[----:B------:R-:W-:Y:S05]  /*ebf0*/  BSYNC B1 ;  /* 0x0000000000017941 */ /* 0x000fea0003800000 */
.L_x_324:
        /* <DEDUP_REMOVED lines=9> */
.L_x_327:
[----:B------:R-:W-:Y:S05]  /*ec90*/  BSYNC B1 ;  /* 0x0000000000017941 */ /* 0x000fea0003800000 */
.L_x_326:
[----:B0----5:R-:W-:Y:S01]  /*eca0*/  FMUL R5, R3, R16 ;  /* 0x0000001003057220 */ /* 0x021fe20000400000 */
[----:B------:R-:W-:Y:S01]  /*ecb0*/  ISETP.GT.AND P3, PT, R0, 0x29, P0 ;  /* 0x000000290000780c */ /* 0x000fe20000764270 */
[----:B------:R-:W-:Y:S02]  /*ecc0*/  BSSY B1, `(.L_x_328) ;  /* 0x0000005000017945 */ /* 0x000fe40003800000 */
[----:B------:R-:W-:-:S05]  /*ecd0*/  FFMA R5, R44, R2, R5 ;  /* 0x000000022c057223 */ /* 0x000fca0000000005 */
[----:B------:R0:W-:Y:S05]  /*ece0*/  @P2 STG.E desc[UR36][R8.64+0xa0], R5 ;  /* 0x0000a00508002986 */ /* 0x0001ea000c101924 */
[----:B------:R-:W-:Y:S05]  /*ecf0*/  @!P3 BRA `(.L_x_329) ;  /* 0x000000000004b947 */ /* 0x000fea0003800000 */
[----:B------:R0:W5:Y:S02]  /*ed00*/  LDG.E.LTC128B R3, desc[UR36][R6.64+0xa4] ;  /* 0x0000a42406037981 */ /* 0x000164000c1e1920 */
.L_x_329:
[----:B------:R-:W-:Y:S05]  /*ed10*/  BSYNC B1 ;  /* 0x0000000000017941 */ /* 0x000fea0003800000 */
.L_x_328:
[----:B-----5:R-:W-:Y:S01]  /*ed20*/  FMUL R4, R3, R16 ;  /* 0x0000001003047220 */ /* 0x020fe20000400000 */
[----:B------:R-:W-:Y:S01]  /*ed30*/  ISETP.GT.AND P2, PT, R0, 0x28, P1 ;  /* 0x000000280000780c */ /* 0x000fe20000f44270 */
[----:B------:R-:W-:Y:S02]  /*ed40*/  BSSY B1, `(.L_x_330) ;  /* 0x0000005000017945 */ /* 0x000fe40003800000 */
[----:B------:R-:W-:-:S05]  /*ed50*/  FFMA R45, R45, R2, R4 ;  /* 0x000000022d2d7223 */ /* 0x000fca0000000004 */
[----:B------:R0:W-:Y:S05]  /*ed60*/  @P3 STG.E desc[UR36][R8.64+0xa4], R45 ;  /* 0x0000a42d08003986 */ /* 0x0001ea000c101924 */
[----:B------:R-:W-:Y:S05]  /*ed70*/  @!P2 BRA `(.L_x_331) ;  /* 0x000000000004a947 */ /* 0x000fea0003800000 */
[----:B------:R0:W5:Y:S02]  /*ed80*/  LDG.E.LTC128B R3, desc[UR36][R12.64+0xa0] ;  /* 0x0000a0240c037981 */ /* 0x000164000c1e1920 */
.L_x_331:
[----:B------:R-:W-:Y:S05]  /*ed90*/  BSYNC B1 ;  /* 0x0000000000017941 */ /* 0x000fea0003800000 */
.L_x_330:
        /* <DEDUP_REMOVED lines=9> */
.L_x_333:
[----:B------:R-:W-:Y:S05]  /*ee30*/  BSYNC B1 ;  /* 0x0000000000017941 */ /* 0x000fea0003800000 */
.L_x_332:
        /* <DEDUP_REMOVED lines=9> */
.L_x_335:
[----:B------:R-:W-:Y:S05]  /*eed0*/  BSYNC B1 ;  /* 0x0000000000017941 */ /* 0x000fea0003800000 */
.L_x_334:
[----:B0----5:R-:W-:Y:S01]  /*eee0*/  FMUL R5, R3, R16 ;  /* 0x0000001003057220 */ /* 0x021fe20000400000 */
[----:B------:R-:W-:Y:S01]  /*eef0*/  ISETP.GT.AND P3, PT, R0, 0x31, P0 ;  /* 0x000000310000780c */ /* 0x000fe20000764270 */
[----:B------:R-:W-:Y:S02]  /*ef00*/  BSSY B1, `(.L_x_336) ;  /* 0x0000005000017945 */ /* 0x000fe40003800000 */
[----:B------:R-:W-:-:S05]  /*ef10*/  FFMA R5, R48, R2, R5 ;  /* 0x0000000230057223 */ /* 0x000fca0000000005 */
[----:B------:R0:W-:Y:S05]  /*ef20*/  @P2 STG.E desc[UR36][R8.64+0xc0], R5 ;  /* 0x0000c00508002986 */ /* 0x0001ea000c101924 */
[----:B------:R-:W-:Y:S05]  /*ef30*/  @!P3 BRA `(.L_x_337) ;  /* 0x000000000004b947 */ /* 0x000fea0003800000 */
[----:B------:R0:W5:Y:S02]  /*ef40*/  LDG.E.LTC128B R3, desc[UR36][R6.64+0xc4] ;  /* 0x0000c42406037981 */ /* 0x000164000c1e1920 */
.L_x_337:
[----:B------:R-:W-:Y:S05]  /*ef50*/  BSYNC B1 ;  /* 0x0000000000017941 */ /* 0x000fea0003800000 */
.L_x_336:
[----:B-----5:R-:W-:Y:S01]  /*ef60*/  FMUL R4, R3, R16 ;  /* 0x0000001003047220 */ /* 0x020fe20000400000 */
[----:B------:R-:W-:Y:S01]  /*ef70*/  ISETP.GT.AND P2, PT, R0, 0x30, P1 ;  /* 0x000000300000780c */ /* 0x000fe20000f44270 */
[----:B------:R-:W-:Y:S02]  /*ef80*/  BSSY B1, `(.L_x_338) ;  /* 0x0000005000017945 */ /* 0x000fe40003800000 */
[----:B------:R-:W-:-:S05]  /*ef90*/  FFMA R49, R49, R2, R4 ;  /* 0x0000000231317223 */ /* 0x000fca0000000004 */
[----:B------:R0:W-:Y:S05]  /*efa0*/  @P3 STG.E desc[UR36][R8.64+0xc4], R49 ;  /* 0x0000c43108003986 */ /* 0x0001ea000c101924 */
[----:B------:R-:W-:Y:S05]  /*efb0*/  @!P2 BRA `(.L_x_339) ;  /* 0x000000000004a947 */ /* 0x000fea0003800000 */
[----:B------:R0:W5:Y:S02]  /*efc0*/  LDG.E.LTC128B R3, desc[UR36][R12.64+0xc0] ;  /* 0x0000c0240c037981 */ /* 0x000164000c1e1920 */
.L_x_339:
[----:B------:R-:W-:Y:S05]  /*efd0*/  BSYNC B1 ;  /* 0x0000000000017941 */ /* 0x000fea0003800000 */
.L_x_338:
        /* <DEDUP_REMOVED lines=9> */
.L_x_341:
[----:B------:R-:W-:Y:S05]  /*f070*/  BSYNC B1 ;  /* 0x0000000000017941 */ /* 0x000fea0003800000 */
.L_x_340:
        /* <DEDUP_REMOVED lines=9> */
.L_x_343:
[----:B------:R-:W-:Y:S05]  /*f110*/  BSYNC B1 ;  /* 0x0000000000017941 */ /* 0x000fea0003800000 */
.L_x_342:
[----:B0----5:R-:W-:Y:S01]  /*f120*/  FMUL R5, R3, R16 ;  /* 0x0000001003057220 */ /* 0x021fe20000400000 */
[----:B------:R-:W-:Y:S01]  /*f130*/  ISETP.GT.AND P3, PT, R0, 0x39, P0 ;  /* 0x000000390000780c */ /* 0x000fe20000764270 */
[----:B------:R-:W-:Y:S02]  /*f140*/  BSSY B1, `(.L_x_344) ;  /* 0x0000005000017945 */ /* 0x000fe40003800000 */
[----:B------:R-:W-:-:S05]  /*f150*/  FFMA R5, R52, R2, R5 ;  /* 0x0000000234057223 */ /* 0x000fca0000000005 */
[----:B------:R0:W-:Y:S05]  /*f160*/  @P2 STG.E desc[UR36][R8.64+0xe0], R5 ;  /* 0x0000e00508002986 */ /* 0x0001ea000c101924 */
[----:B------:R-:W-:Y:S05]  /*f170*/  @!P3 BRA `(.L_x_345) ;  /* 0x000000000004b947 */ /* 0x000fea0003800000 */
[----:B------:R0:W5:Y:S02]  /*f180*/  LDG.E.LTC128B R3, desc[UR36][R6.64+0xe4] ;  /* 0x0000e42406037981 */ /* 0x000164000c1e1920 */
.L_x_345:
[----:B------:R-:W-:Y:S05]  /*f190*/  BSYNC B1 ;  /* 0x0000000000017941 */ /* 0x000fea0003800000 */
.L_x_344:
[----:B-----5:R-:W-:Y:S01]  /*f1a0*/  FMUL R4, R3, R16 ;  /* 0x0000001003047220 */ /* 0x020fe20000400000 */
[----:B------:R-:W-:Y:S01]  /*f1b0*/  ISETP.GT.AND P2, PT, R0, 0x38, P1 ;  /* 0x000000380000780c */ /* 0x000fe20000f44270 */
[----:B------:R-:W-:Y:S02]  /*f1c0*/  BSSY B1, `(.L_x_346) ;  /* 0x0000005000017945 */ /* 0x000fe40003800000 */
[----:B------:R-:W-:-:S05]  /*f1d0*/  FFMA R53, R53, R2, R4 ;  /* 0x0000000235357223 */ /* 0x000fca0000000004 */
[----:B------:R0:W-:Y:S05]  /*f1e0*/  @P3 STG.E desc[UR36][R8.64+0xe4], R53 ;  /* 0x0000e43508003986 */ /* 0x0001ea000c101924 */
[----:B------:R-:W-:Y:S05]  /*f1f0*/  @!P2 BRA `(.L_x_347) ;  /* 0x000000000004a947 */ /* 0x000fea0003800000 */
[----:B------:R0:W5:Y:S02]  /*f200*/  LDG.E.LTC128B R3, desc[UR36][R12.64+0xe0] ;  /* 0x0000e0240c037981 */ /* 0x000164000c1e1920 */
.L_x_347:
[----:B------:R-:W-:Y:S05]  /*f210*/  BSYNC B1 ;  /* 0x0000000000017941 */ /* 0x000fea0003800000 */
.L_x_346:
        /* <DEDUP_REMOVED lines=9> */
.L_x_349:
[----:B------:R-:W-:Y:S05]  /*f2b0*/  BSYNC B1 ;  /* 0x0000000000017941 */ /* 0x000fea0003800000 */
.L_x_348:
        /* <DEDUP_REMOVED lines=9> */
.L_x_351:
[----:B------:R-:W-:Y:S05]  /*f350*/  BSYNC B1 ;  /* 0x0000000000017941 */ /* 0x000fea0003800000 */
.L_x_350:
[----:B0----5:R-:W-:Y:S01]  /*f360*/  FMUL R5, R3, R16 ;  /* 0x0000001003057220 */ /* 0x021fe20000400000 */
[----:B------:R-:W-:Y:S01]  /*f370*/  ISETP.GT.AND P3, PT, R0, 0x41, P0 ;  /* 0x000000410000780c */ /* 0x000fe20000764270 */
[----:B------:R-:W-:Y:S02]  /*f380*/  BSSY B1, `(.L_x_352) ;  /* 0x0000005000017945 */ /* 0x000fe40003800000 */
[----:B------:R-:W-:-:S05]  /*f390*/  FFMA R5, R56, R2, R5 ;  /* 0x0000000238057223 */ /* 0x000fca0000000005 */
[----:B------:R0:W-:Y:S05]  /*f3a0*/  @P2 STG.E desc[UR36][R8.64+0x100], R5 ;  /* 0x0001000508002986 */ /* 0x0001ea000c101924 */
[----:B------:R-:W-:Y:S05]  /*f3b0*/  @!P3 BRA `(.L_x_353) ;  /* 0x000000000004b947 */ /* 0x000fea0003800000 */
[----:B------:R0:W5:Y:S02]  /*f3c0*/  LDG.E.LTC128B R3, desc[UR36][R6.64+0x104] ;  /* 0x0001042406037981 */ /* 0x000164000c1e1920 */
.L_x_353:
[----:B------:R-:W-:Y:S05]  /*f3d0*/  BSYNC B1 ;  /* 0x0000000000017941 */ /* 0x000fea0003800000 */
.L_x_352:
[----:B-----5:R-:W-:Y:S01]  /*f3e0*/  FMUL R4, R3, R16 ;  /* 0x0000001003047220 */ /* 0x020fe20000400000 */
[----:B------:R-:W-:Y:S01]  /*f3f0*/  ISETP.GT.AND P2, PT, R0, 0x40, P1 ;  /* 0x000000400000780c */ /* 0x000fe20000f44270 */
[----:B------:R-:W-:Y:S02]  /*f400*/  BSSY B1, `(.L_x_354) ;  /* 0x0000005000017945 */ /* 0x000fe40003800000 */
[----:B------:R-:W-:-:S05]  /*f410*/  FFMA R57, R57, R2, R4 ;  /* 0x0000000239397223 */ /* 0x000fca0000000004 */
[----:B------:R0:W-:Y:S05]  /*f420*/  @P3 STG.E desc[UR36][R8.64+0x104], R57 ;  /* 0x0001043908003986 */ /* 0x0001ea000c101924 */
[----:B------:R-:W-:Y:S05]  /*f430*/  @!P2 BRA `(.L_x_355) ;  /* 0x000000000004a947 */ /* 0x000fea0003800000 */
[----:B------:R0:W5:Y:S02]  /*f440*/  LDG.E.LTC128B R3, desc[UR36][R12.64+0x100] ;  /* 0x000100240c037981 */ /* 0x000164000c1e1920 */
.L_x_355:
[----:B------:R-:W-:Y:S05]  /*f450*/  BSYNC B1 ;  /* 0x0000000000017941 */ /* 0x000fea0003800000 */
.L_x_354:
        /* <DEDUP_REMOVED lines=9> */
.L_x_357:
[----:B------:R-:W-:Y:S05]  /*f4f0*/  BSYNC B1 ;  /* 0x0000000000017941 */ /* 0x000fea0003800000 */
.L_x_356:
        /* <DEDUP_REMOVED lines=9> */
.L_x_359:
[----:B------:R-:W-:Y:S05]  /*f590*/  BSYNC B1 ;  /* 0x0000000000017941 */ /* 0x000fea0003800000 */
.L_x_358:
[----:B0----5:R-:W-:Y:S01]  /*f5a0*/  FMUL R5, R3, R16 ;  /* 0x0000001003057220 */ /* 0x021fe20000400000 */
[----:B------:R-:W-:Y:S01]  /*f5b0*/  ISETP.GT.AND P3, PT, R0, 0x49, P0 ;  /* 0x000000490000780c */ /* 0x000fe20000764270 */
[----:B------:R-:W-:Y:S02]  /*f5c0*/  BSSY B1, `(.L_x_360) ;  /* 0x0000005000017945 */ /* 0x000fe40003800000 */
[----:B------:R-:W-:-:S05]  /*f5d0*/  FFMA R5, R60, R2, R5 ;  /* 0x000000023c057223 */ /* 0x000fca0000000005 */
[----:B------:R0:W-:Y:S05]  /*f5e0*/  @P2 STG.E desc[UR36][R8.64+0x120], R5 ;  /* 0x0001200508002986 */ /* 0x0001ea000c101924 */
[----:B------:R-:W-:Y:S05]  /*f5f0*/  @!P3 BRA `(.L_x_361) ;  /* 0x000000000004b947 */ /* 0x000fea0003800000 */
[----:B------:R0:W5:Y:S02]  /*f600*/  LDG.E.LTC128B R3, desc[UR36][R6.64+0x124] ;  /* 0x0001242406037981 */ /* 0x000164000c1e1920 */
.L_x_361:
[----:B------:R-:W-:Y:S05]  /*f610*/  BSYNC B1 ;  /* 0x0000000000017941 */ /* 0x000fea0003800000 */
.L_x_360:
[----:B-----5:R-:W-:Y:S01]  /*f620*/  FMUL R4, R3, R16 ;  /* 0x0000001003047220 */ /* 0x020fe20000400000 */
[----:B------:R-:W-:Y:S01]  /*f630*/  ISETP.GT.AND P2, PT, R0, 0x48, P1 ;  /* 0x000000480000780c */ /* 0x000fe20000f44270 */
[----:B------:R-:W-:Y:S02]  /*f640*/  BSSY B1, `(.L_x_362) ;  /* 0x0000005000017945 */ /* 0x000fe40003800000 */
[----:B------:R-:W-:-:S05]  /*f650*/  FFMA R61, R61, R2, R4 ;  /* 0x000000023d3d7223 */ /* 0x000fca0000000004 */
[----:B------:R0:W-:Y:S05]  /*f660*/  @P3 STG.E desc[UR36][R8.64+0x124], R61 ;  /* 0x0001243d08003986 */ /* 0x0001ea000c101924 */
[----:B------:R-:W-:Y:S05]  /*f670*/  @!P2 BRA `(.L_x_363) ;  /* 0x000000000004a947 */ /* 0x000fea0003800000 */
[----:B------:R0:W5:Y:S02]  /*f680*/  LDG.E.LTC128B R3, desc[UR36][R12.64+0x120] ;  /* 0x000120240c037981 */ /* 0x000164000c1e1920 */
.L_x_363:
[----:B------:R-:W-:Y:S05]  /*f690*/  BSYNC B1 ;  /* 0x0000000000017941 */ /* 0x000fea0003800000 */
.L_x_362:
        /* <DEDUP_REMOVED lines=9> */
.L_x_365:
[----:B------:R-:W-:Y:S05]  /*f730*/  BSYNC B1 ;  /* 0x0000000000017941 */ /* 0x000fea0003800000 */
.L_x_364:
        /* <DEDUP_REMOVED lines=9> */
.L_x_367:
[----:B------:R-:W-:Y:S05]  /*f7d0*/  BSYNC B1 ;  /* 0x0000000000017941 */ /* 0x000fea0003800000 */
.L_x_366:
[----:B0----5:R-:W-:Y:S01]  /*f7e0*/  FMUL R5, R3, R16 ;  /* 0x0000001003057220 */ /* 0x021fe20000400000 */
[----:B------:R-:W-:Y:S01]  /*f7f0*/  ISETP.GT.AND P3, PT, R0, 0x51, P0 ;  /* 0x000000510000780c */ /* 0x000fe20000764270 */
[----:B------:R-:W-:Y:S02]  /*f800*/  BSSY B1, `(.L_x_368) ;  /* 0x0000005000017945 */ /* 0x000fe40003800000 */
[----:B------:R-:W-:-:S05]  /*f810*/  FFMA R5, R64, R2, R5 ;  /* 0x0000000240057223 */ /* 0x000fca0000000005 */
[----:B------:R0:W-:Y:S05]  /*f820*/  @P2 STG.E desc[UR36][R8.64+0x140], R5 ;  /* 0x0001400508002986 */ /* 0x0001ea000c101924 */
[----:B------:R-:W-:Y:S05]  /*f830*/  @!P3 BRA `(.L_x_369) ;  /* 0x000000000004b947 */ /* 0x000fea0003800000 */
[----:B------:R0:W5:Y:S02]  /*f840*/  LDG.E.LTC128B R3, desc[UR36][R6.64+0x144] ;  /* 0x0001442406037981 */ /* 0x000164000c1e1920 */
.L_x_369:
[----:B------:R-:W-:Y:S05]  /*f850*/  BSYNC B1 ;  /* 0x0000000000017941 */ /* 0x000fea0003800000 */
.L_x_368:
[----:B-----5:R-:W-:Y:S01]  /*f860*/  FMUL R4, R3, R16 ;  /* 0x0000001003047220 */ /* 0x020fe20000400000 */
[----:B------:R-:W-:Y:S01]  /*f870*/  ISETP.GT.AND P2, PT, R0, 0x50, P1 ;  /* 0x000000500000780c */ /* 0x000fe20000f44270 */
[----:B------:R-:W-:Y:S02]  /*f880*/  BSSY B1, `(.L_x_370) ;  /* 0x0000005000017945 */ /* 0x000fe40003800000 */
[----:B------:R-:W-:-:S05]  /*f890*/  FFMA R65, R65, R2, R4 ;  /* 0x0000000241417223 */ /* 0x000fca0000000004 */
[----:B------:R0:W-:Y:S05]  /*f8a0*/  @P3 STG.E desc[UR36][R8.64+0x144], R65 ;  /* 0x0001444108003986 */ /* 0x0001ea000c101924 */
[----:B------:R-:W-:Y:S05]  /*f8b0*/  @!P2 BRA `(.L_x_371) ;  /* 0x000000000004a947 */ /* 0x000fea0003800000 */
[----:B------:R0:W5:Y:S02]  /*f8c0*/  LDG.E.LTC128B R3, desc[UR36][R12.64+0x140] ;  /* 0x000140240c037981 */ /* 0x000164000c1e1920 */
.L_x_371:
[----:B------:R-:W-:Y:S05]  /*f8d0*/  BSYNC B1 ;  /* 0x0000000000017941 */ /* 0x000fea0003800000 */
.L_x_370:
        /* <DEDUP_REMOVED lines=9> */
.L_x_373:
[----:B------:R-:W-:Y:S05]  /*f970*/  BSYNC B1 ;  /* 0x0000000000017941 */ /* 0x000fea0003800000 */
.L_x_372:
        /* <DEDUP_REMOVED lines=9> */
.L_x_375:
[----:B------:R-:W-:Y:S05]  /*fa10*/  BSYNC B1 ;  /* 0x0000000000017941 */ /* 0x000fea0003800000 */
.L_x_374:
[----:B0----5:R-:W-:Y:S01]  /*fa20*/  FMUL R5, R3, R16 ;  /* 0x0000001003057220 */ /* 0x021fe20000400000 */
[----:B------:R-:W-:Y:S01]  /*fa30*/  ISETP.GT.AND P3, PT, R0, 0x59, P0 ;  /* 0x000000590000780c */ /* 0x000fe20000764270 */
[----:B------:R-:W-:Y:S02]  /*fa40*/  BSSY B1, `(.L_x_376) ;  /* 0x0000005000017945 */ /* 0x000fe40003800000 */
[----:B------:R-:W-:-:S05]  /*fa50*/  FFMA R5, R68, R2, R5 ;  /* 0x0000000244057223 */ /* 0x000fca0000000005 */
[----:B------:R0:W-:Y:S05]  /*fa60*/  @P2 STG.E desc[UR36][R8.64+0x160], R5 ;  /* 0x0001600508002986 */ /* 0x0001ea000c101924 */
[----:B------:R-:W-:Y:S05]  /*fa70*/  @!P3 BRA `(.L_x_377) ;  /* 0x000000000004b947 */ /* 0x000fea0003800000 */
[----:B------:R0:W5:Y:S02]  /*fa80*/  LDG.E.LTC128B R3, desc[UR36][R6.64+0x164] ;  /* 0x0001642406037981 */ /* 0x000164000c1e1920 */
.L_x_377:
[----:B------:R-:W-:Y:S05]  /*fa90*/  BSYNC B1 ;  /* 0x0000000000017941 */ /* 0x000fea0003800000 */
.L_x_376:
[----:B-----5:R-:W-:Y:S01]  /*faa0*/  FMUL R4, R3, R16 ;  /* 0x0000001003047220 */ /* 0x020fe20000400000 */
[----:B------:R-:W-:Y:S01]  /*fab0*/  ISETP.GT.AND P2, PT, R0, 0x58, P1 ;  /* 0x000000580000780c */ /* 0x000fe20000f44270 */
[----:B------:R-:W-:Y:S02]  /*fac0*/  BSSY B1, `(.L_x_378) ;  /* 0x0000005000017945 */ /* 0x000fe40003800000 */
[----:B------:R-:W-:-:S05]  /*fad0*/  FFMA R69, R69, R2, R4 ;  /* 0x0000000245457223 */ /* 0x000fca0000000004 */
[----:B------:R0:W-:Y:S05]  /*fae0*/  @P3 STG.E desc[UR36][R8.64+0x164], R69 ;  /* 0x0001644508003986 */ /* 0x0001ea000c101924 */
[----:B------:R-:W-:Y:S05]  /*faf0*/  @!P2 BRA `(.L_x_379) ;  /* 0x000000000004a947 */ /* 0x000fea0003800000 */
[----:B------:R0:W5:Y:S02]  /*fb00*/  LDG.E.LTC128B R3, desc[UR36][R12.64+0x160] ;  /* 0x000160240c037981 */ /* 0x000164000c1e1920 */
.L_x_379:
[----:B------:R-:W-:Y:S05]  /*fb10*/  BSYNC B1 ;  /* 0x0000000000017941 */ /* 0x000fea0003800000 */
.L_x_378:
        /* <DEDUP_REMOVED lines=9> */
.L_x_381:
[----:B------:R-:W-:Y:S05]  /*fbb0*/  BSYNC B1 ;  /* 0x0000000000017941 */ /* 0x000fea0003800000 */
.L_x_380:
        /* <DEDUP_REMOVED lines=9> */
.L_x_383:
[----:B------:R-:W-:Y:S05]  /*fc50*/  BSYNC B1 ;  /* 0x0000000000017941 */ /* 0x000fea0003800000 */
.L_x_382:
[----:B0----5:R-:W-:Y:S01]  /*fc60*/  FMUL R5, R3, R16 ;  /* 0x0000001003057220 */ /* 0x021fe20000400000 */
[----:B------:R-:W-:Y:S01]  /*fc70*/  ISETP.GT.AND P3, PT, R0, 0x61, P0 ;  /* 0x000000610000780c */ /* 0x000fe20000764270 */
[----:B------:R-:W-:Y:S02]  /*fc80*/  BSSY B1, `(.L_x_384) ;  /* 0x0000005000017945 */ /* 0x000fe40003800000 */
[----:B------:R-:W-:-:S05]  /*fc90*/  FFMA R5, R72, R2, R5 ;  /* 0x0000000248057223 */ /* 0x000fca0000000005 */
[----:B------:R0:W-:Y:S05]  /*fca0*/  @P2 STG.E desc[UR36][R8.64+0x180], R5 ;  /* 0x0001800508002986 */ /* 0x0001ea000c101924 */
[----:B------:R-:W-:Y:S05]  /*fcb0*/  @!P3 BRA `(.L_x_385) ;  /* 0x000000000004b947 */ /* 0x000fea0003800000 */
[----:B------:R0:W5:Y:S02]  /*fcc0*/  LDG.E.LTC128B R3, desc[UR36][R6.64+0x184] ;  /* 0x0001842406037981 */ /* 0x000164000c1e1920 */
.L_x_385:
[----:B------:R-:W-:Y:S05]  /*fcd0*/  BSYNC B1 ;  /* 0x0000000000017941 */ /* 0x000fea0003800000 */
.L_x_384:
[----:B-----5:R-:W-:Y:S01]  /*fce0*/  FMUL R4, R3, R16 ;  /* 0x0000001003047220 */ /* 0x020fe20000400000 */
[----:B------:R-:W-:Y:S01]  /*fcf0*/  ISETP.GT.AND P2, PT, R0, 0x60, P1 ;  /* 0x000000600000780c */ /* 0x000fe20000f44270 */
[----:B------:R-:W-:Y:S02]  /*fd00*/  BSSY B1, `(.L_x_386) ;  /* 0x0000005000017945 */ /* 0x000fe40003800000 */
[----:B------:R-:W-:-:S05]  /*fd10*/  FFMA R73, R73, R2, R4 ;  /* 0x0000000249497223 */ /* 0x000fca0000000004 */
[----:B------:R0:W-:Y:S05]  /*fd20*/  @P3 STG.E desc[UR36][R8.64+0x184], R73 ;  /* 0x0001844908003986 */ /* 0x0001ea000c101924 */
[----:B------:R-:W-:Y:S05]  /*fd30*/  @!P2 BRA `(.L_x_387) ;  /* 0x000000000004a947 */ /* 0x000fea0003800000 */
[----:B------:R0:W5:Y:S02]  /*fd40*/  LDG.E.LTC128B R3, desc[UR36][R12.64+0x180] ;  /* 0x000180240c037981 */ /* 0x000164000c1e1920 */
.L_x_387:
[----:B------:R-:W-:Y:S05]  /*fd50*/  BSYNC B1 ;  /* 0x0000000000017941 */ /* 0x000fea0003800000 */
.L_x_386:
        /* <DEDUP_REMOVED lines=9> */
.L_x_389:
[----:B------:R-:W-:Y:S05]  /*fdf0*/  BSYNC B1 ;  /* 0x0000000000017941 */ /* 0x000fea0003800000 */
.L_x_388:
        /* <DEDUP_REMOVED lines=9> */
.L_x_391:
[----:B------:R-:W-:Y:S05]  /*fe90*/  BSYNC B1 ;  /* 0x0000000000017941 */ /* 0x000fea0003800000 */
.L_x_390:
[----:B0----5:R-:W-:Y:S01]  /*fea0*/  FMUL R5, R3, R16 ;  /* 0x0000001003057220 */ /* 0x021fe20000400000 */
[----:B------:R-:W-:Y:S01]  /*feb0*/  ISETP.GT.AND P3, PT, R0, 0x69, P0 ;  /* 0x000000690000780c */ /* 0x000fe20000764270 */
[----:B------:R-:W-:Y:S02]  /*fec0*/  BSSY B1, `(.L_x_392) ;  /* 0x0000005000017945 */ /* 0x000fe40003800000 */
[----:B------:R-:W-:-:S05]  /*fed0*/  FFMA R5, R76, R2, R5 ;  /* 0x000000024c057223 */ /* 0x000fca0000000005 */
[----:B------:R0:W-:Y:S05]  /*fee0*/  @P2 STG.E desc[UR36][R8.64+0x1a0], R5 ;  /* 0x0001a00508002986 */ /* 0x0001ea000c101924 */
[----:B------:R-:W-:Y:S05]  /*fef0*/  @!P3 BRA `(.L_x_393) ;  /* 0x000000000004b947 */ /* 0x000fea0003800000 */
[----:B------:R0:W5:Y:S02]  /*ff00*/  LDG.E.LTC128B R3, desc[UR36][R6.64+0x1a4] ;  /* 0x0001a42406037981 */ /* 0x000164000c1e1920 */
.L_x_393:
[----:B------:R-:W-:Y:S05]  /*ff10*/  BSYNC B1 ;  /* 0x0000000000017941 */ /* 0x000fea0003800000 */
.L_x_392:
[----:B-----5:R-:W-:Y:S01]  /*ff20*/  FMUL R4, R3, R16 ;  /* 0x0000001003047220 */ /* 0x020fe20000400000 */
[----:B------:R-:W-:Y:S01]  /*ff30*/  ISETP.GT.AND P2, PT, R0, 0x68, P1 ;  /* 0x000000680000780c */ /* 0x000fe20000f44270 */
[----:B------:R-:W-:Y:S02]  /*ff40*/  BSSY B1, `(.L_x_394) ;  /* 0x0000005000017945 */ /* 0x000fe40003800000 */
[----:B------:R-:W-:-:S05]  /*ff50*/  FFMA R77, R77, R2, R4 ;  /* 0x000000024d4d7223 */ /* 0x000fca0000000004 */
[----:B------:R0:W-:Y:S05]  /*ff60*/  @P3 STG.E desc[UR36][R8.64+0x1a4], R77 ;  /* 0x0001a44d08003986 */ /* 0x0001ea000c101924 */
[----:B------:R-:W-:Y:S05]  /*ff70*/  @!P2 BRA `(.L_x_395) ;  /* 0x000000000004a947 */ /* 0x000fea0003800000 */
[----:B------:R0:W5:Y:S02]  /*ff80*/  LDG.E.LTC128B R3, desc[UR36][R12.64+0x1a0] ;  /* 0x0001a0240c037981 */ /* 0x000164000c1e1920 */
.L_x_395:
[----:B------:R-:W-:Y:S05]  /*ff90*/  BSYNC B1 ;  /* 0x0000000000017941 */ /* 0x000fea0003800000 */
.L_x_394:
        /* <DEDUP_REMOVED lines=9> */
.L_x_397:
[----:B------:R-:W-:Y:S05]  /*10030*/  BSYNC B1 ;  /* 0x0000000000017941 */ /* 0x000fea0003800000 */
.L_x_396:
        /* <DEDUP_REMOVED lines=9> */
.L_x_399:
[----:B------:R-:W-:Y:S05]  /*100d0*/  BSYNC B1 ;  /* 0x0000000000017941 */ /* 0x000fea0003800000 */
.L_x_398:
[----:B0----5:R-:W-:Y:S01]  /*100e0*/  FMUL R5, R3, R16 ;  /* 0x0000001003057220 */ /* 0x021fe20000400000 */
[----:B------:R-:W-:Y:S01]  /*100f0*/  ISETP.GT.AND P3, PT, R0, 0x71, P0 ;  /* 0x000000710000780c */ /* 0x000fe20000764270 */
[----:B------:R-:W-:Y:S02]  /*10100*/  BSSY B1, `(.L_x_400) ;  /* 0x0000005000017945 */ /* 0x000fe40003800000 */
[----:B------:R-:W-:-:S05]  /*10110*/  FFMA R5, R80, R2, R5 ;  /* 0x0000000250057223 */ /* 0x000fca0000000005 */
[----:B------:R0:W-:Y:S05]  /*10120*/  @P2 STG.E desc[UR36][R8.64+0x1c0], R5 ;  /* 0x0001c00508002986 */ /* 0x0001ea000c101924 */
[----:B------:R-:W-:Y:S05]  /*10130*/  @!P3 BRA `(.L_x_401) ;  /* 0x000000000004b947 */ /* 0x000fea0003800000 */
[----:B------:R0:W5:Y:S02]  /*10140*/  LDG.E.LTC128B R3, desc[UR36][R6.64+0x1c4] ;  /* 0x0001c42406037981 */ /* 0x000164000c1e1920 */
.L_x_401:
[----:B------:R-:W-:Y:S05]  /*10150*/  BSYNC B1 ;  /* 0x0000000000017941 */ /* 0x000fea0003800000 */
.L_x_400:
[----:B-----5:R-:W-:Y:S01]  /*10160*/  FMUL R4, R3, R16 ;  /* 0x0000001003047220 */ /* 0x020fe20000400000 */
[----:B------:R-:W-:Y:S01]  /*10170*/  ISETP.GT.AND P2, PT, R0, 0x70, P1 ;  /* 0x000000700000780c */ /* 0x000fe20000f44270 */
[----:B------:R-:W-:Y:S02]  /*10180*/  BSSY B1, `(.L_x_402) ;  /* 0x0000005000017945 */ /* 0x000fe40003800000 */
[----:B------:R-:W-:-:S05]  /*10190*/  FFMA R81, R81, R2, R4 ;  /* 0x0000000251517223 */ /* 0x000fca0000000004 */
[----:B------:R0:W-:Y:S05]  /*101a0*/  @P3 STG.E desc[UR36][R8.64+0x1c4], R81 ;  /* 0x0001c45108003986 */ /* 0x0001ea000c101924 */
[----:B------:R-:W-:Y:S05]  /*101b0*/  @!P2 BRA `(.L_x_403) ;  /* 0x000000000004a947 */ /* 0x000fea0003800000 */
[----:B------:R0:W5:Y:S02]  /*101c0*/  LDG.E.LTC128B R3, desc[UR36][R12.64+0x1c0] ;  /* 0x0001c0240c037981 */ /* 0x000164000c1e1920 */
.L_x_403:
[----:B------:R-:W-:Y:S05]  /*101d0*/  BSYNC B1 ;  /* 0x0000000000017941 */ /* 0x000fea0003800000 */
.L_x_402:
        /* <DEDUP_REMOVED lines=9> */
.L_x_405:
[----:B------:R-:W-:Y:S05]  /*10270*/  BSYNC B1 ;  /* 0x0000000000017941 */ /* 0x000fea0003800000 */
.L_x_404:
        /* <DEDUP_REMOVED lines=9> */
.L_x_407:
[----:B------:R-:W-:Y:S05]  /*10310*/  BSYNC B1 ;  /* 0x0000000000017941 */ /* 0x000fea0003800000 */
.L_x_406:
[----:B0----5:R-:W-:Y:S01]  /*10320*/  FMUL R5, R3, R16 ;  /* 0x0000001003057220 */ /* 0x021fe20000400000 */
[----:B------:R-:W-:Y:S01]  /*10330*/  ISETP.GT.AND P3, PT, R0, 0x79, P0 ;  /* 0x000000790000780c */ /* 0x000fe20000764270 */
[----:B------:R-:W-:Y:S02]  /*10340*/  BSSY B1, `(.L_x_408) ;  /* 0x0000005000017945 */ /* 0x000fe40003800000 */
[----:B------:R-:W-:-:S05]  /*10350*/  FFMA R5, R84, R2, R5 ;  /* 0x0000000254057223 */ /* 0x000fca0000000005 */
[----:B------:R0:W-:Y:S05]  /*10360*/  @P2 STG.E desc[UR36][R8.64+0x1e0], R5 ;  /* 0x0001e00508002986 */ /* 0x0001ea000c101924 */
[----:B------:R-:W-:Y:S05]  /*10370*/  @!P3 BRA `(.L_x_409) ;  /* 0x000000000004b947 */ /* 0x000fea0003800000 */
[----:B------:R0:W5:Y:S02]  /*10380*/  LDG.E.LTC128B R3, desc[UR36][R6.64+0x1e4] ;  /* 0x0001e42406037981 */ /* 0x000164000c1e1920 */
.L_x_409:
[----:B------:R-:W-:Y:S05]  /*10390*/  BSYNC B1 ;  /* 0x0000000000017941 */ /* 0x000fea0003800000 */
.L_x_408:
[----:B-----5:R-:W-:Y:S01]  /*103a0*/  FMUL R4, R3, R16 ;  /* 0x0000001003047220 */ /* 0x020fe20000400000 */
[----:B------:R-:W-:Y:S01]  /*103b0*/  ISETP.GT.AND P2, PT, R0, 0x78, P1 ;  /* 0x000000780000780c */ /* 0x000fe20000f44270 */
[----:B------:R-:W-:Y:S02]  /*103c0*/  BSSY B1, `(.L_x_410) ;  /* 0x0000005000017945 */ /* 0x000fe40003800000 */
[----:B------:R-:W-:-:S05]  /*103d0*/  FFMA R85, R85, R2, R4 ;  /* 0x0000000255557223 */ /* 0x000fca0000000004 */
[----:B------:R0:W-:Y:S05]  /*103e0*/  @P3 STG.E desc[UR36][R8.64+0x1e4], R85 ;  /* 0x0001e45508003986 */ /* 0x0001ea000c101924 */
[----:B------:R-:W-:Y:S05]  /*103f0*/  @!P2 BRA `(.L_x_411) ;  /* 0x000000000004a947 */ /* 0x000fea0003800000 */
[----:B------:R0:W5:Y:S02]  /*10400*/  LDG.E.LTC128B R3, desc[UR36][R12.64+0x1e0] ;  /* 0x0001e0240c037981 */ /* 0x000164000c1e1920 */
.L_x_411:
[----:B------:R-:W-:Y:S05]  /*10410*/  BSYNC B1 ;  /* 0x0000000000017941 */ /* 0x000fea0003800000 */
.L_x_410:
        /* <DEDUP_REMOVED lines=9> */
.L_x_413:
[----:B------:R-:W-:Y:S05]  /*104b0*/  BSYNC B1 ;  /* 0x0000000000017941 */ /* 0x000fea0003800000 */
.L_x_412:
        /* <DEDUP_REMOVED lines=9> */
.L_x_415:
[----:B------:R-:W-:Y:S05]  /*10550*/  BSYNC B1 ;  /* 0x0000000000017941 */ /* 0x000fea0003800000 */
.L_x_414:
[----:B0----5:R-:W-:Y:S01]  /*10560*/  FMUL R5, R3, R16 ;  /* 0x0000001003057220 */ /* 0x021fe20000400000 */
[----:B------:R-:W-:Y:S01]  /*10570*/  ISETP.GT.AND P3, PT, R0, 0x81, P0 ;  /* 0x000000810000780c */ /* 0x000fe20000764270 */
[----:B------:R-:W-:Y:S02]  /*10580*/  BSSY B1, `(.L_x_416) ;  /* 0x0000005000017945 */ /* 0x000fe40003800000 */
[----:B------:R-:W-:-:S05]  /*10590*/  FFMA R5, R88, R2, R5 ;  /* 0x0000000258057223 */ /* 0x000fca0000000005 */
[----:B------:R0:W-:Y:S05]  /*105a0*/  @P2 STG.E desc[UR36][R8.64+0x200], R5 ;  /* 0x0002000508002986 */ /* 0x0001ea000c101924 */
[----:B------:R-:W-:Y:S05]  /*105b0*/  @!P3 BRA `(.L_x_417) ;  /* 0x000000000004b947 */ /* 0x000fea0003800000 */
[----:B------:R0:W5:Y:S02]  /*105c0*/  LDG.E.LTC128B R3, desc[UR36][R6.64+0x204] ;  /* 0x0002042406037981 */ /* 0x000164000c1e1920 */
.L_x_417:
[----:B------:R-:W-:Y:S05]  /*105d0*/  BSYNC B1 ;  /* 0x0000000000017941 */ /* 0x000fea0003800000 */
.L_x_416:
[----:B-----5:R-:W-:Y:S01]  /*105e0*/  FMUL R4, R3, R16 ;  /* 0x0000001003047220 */ /* 0x020fe20000400000 */
[----:B------:R-:W-:Y:S01]  /*105f0*/  ISETP.GT.AND P2, PT, R0, 0x80, P1 ;  /* 0x000000800000780c */ /* 0x000fe20000f44270 */
[----:B------:R-:W-:Y:S02]  /*10600*/  BSSY B1, `(.L_x_418) ;  /* 0x0000005000017945 */ /* 0x000fe40003800000 */
[----:B------:R-:W-:-:S05]  /*10610*/  FFMA R89, R89, R2, R4 ;  /* 0x0000000259597223 */ /* 0x000fca0000000004 */
[----:B------:R0:W-:Y:S05]  /*10620*/  @P3 STG.E desc[UR36][R8.64+0x204], R89 ;  /* 0x0002045908003986 */ /* 0x0001ea000c101924 */
[----:B------:R-:W-:Y:S05]  /*10630*/  @!P2 BRA `(.L_x_419) ;  /* 0x000000000004a947 */ /* 0x000fea0003800000 */
[----:B------:R0:W5:Y:S02]  /*10640*/  LDG.E.LTC128B R3, desc[UR36][R12.64+0x200] ;  /* 0x000200240c037981 */ /* 0x000164000c1e1920 */
.L_x_419:
[----:B------:R-:W-:Y:S05]  /*10650*/  BSYNC B1 ;  /* 0x0000000000017941 */ /* 0x000fea0003800000 */
.L_x_418:
        /* <DEDUP_REMOVED lines=9> */
.L_x_421:
[----:B------:R-:W-:Y:S05]  /*106f0*/  BSYNC B1 ;  /* 0x0000000000017941 */ /* 0x000fea0003800000 */
.L_x_420:
        /* <DEDUP_REMOVED lines=9> */
.L_x_423:
[----:B------:R-:W-:Y:S05]  /*10790*/  BSYNC B1 ;  /* 0x0000000000017941 */ /* 0x000fea0003800000 */
.L_x_422:
[----:B0----5:R-:W-:Y:S01]  /*107a0*/  FMUL R5, R3, R16 ;  /* 0x0000001003057220 */ /* 0x021fe20000400000 */
[----:B------:R-:W-:Y:S01]  /*107b0*/  ISETP.GT.AND P3, PT, R0, 0x89, P0 ;  /* 0x000000890000780c */ /* 0x000fe20000764270 */
[----:B------:R-:W-:Y:S02]  /*107c0*/  BSSY B1, `(.L_x_424) ;  /* 0x0000005000017945 */ /* 0x000fe40003800000 */
[----:B------:R-:W-:-:S05]  /*107d0*/  FFMA R5, R92, R2, R5 ;  /* 0x000000025c057223 */ /* 0x000fca0000000005 */
[----:B------:R0:W-:Y:S05]  /*107e0*/  @P2 STG.E desc[UR36][R8.64+0x220], R5 ;  /* 0x0002200508002986 */ /* 0x0001ea000c101924 */
[----:B------:R-:W-:Y:S05]  /*107f0*/  @!P3 BRA `(.L_x_425) ;  /* 0x000000000004b947 */ /* 0x000fea0003800000 */
[----:B------:R0:W5:Y:S02]  /*10800*/  LDG.E.LTC128B R3, desc[UR36][R6.64+0x224] ;  /* 0x0002242406037981 */ /* 0x000164000c1e1920 */
.L_x_425:
[----:B------:R-:W-:Y:S05]  /*10810*/  BSYNC B1 ;  /* 0x0000000000017941 */ /* 0x000fea0003800000 */
.L_x_424:
[----:B-----5:R-:W-:Y:S01]  /*10820*/  FMUL R4, R3, R16 ;  /* 0x0000001003047220 */ /* 0x020fe20000400000 */
[----:B------:R-:W-:Y:S01]  /*10830*/  ISETP.GT.AND P2, PT, R0, 0x88, P1 ;  /* 0x000000880000780c */ /* 0x000fe20000f44270 */
[----:B------:R-:W-:Y:S02]  /*10840*/  BSSY B1, `(.L_x_426) ;  /* 0x0000005000017945 */ /* 0x000fe40003800000 */
[----:B------:R-:W-:-:S05]  /*10850*/  FFMA R93, R93, R2, R4 ;  /* 0x000000025d5d7223 */ /* 0x000fca0000000004 */
[----:B------:R0:W-:Y:S05]  /*10860*/  @P3 STG.E desc[UR36][R8.64+0x224], R93 ;  /* 0x0002245d08003986 */ /* 0x0001ea000c101924 */
[----:B------:R-:W-:Y:S05]  /*10870*/  @!P2 BRA `(.L_x_427) ;  /* 0x000000000004a947 */ /* 0x000fea0003800000 */
[----:B------:R0:W5:Y:S02]  /*10880*/  LDG.E.LTC128B R3, desc[UR36][R12.64+0x220] ;  /* 0x000220240c037981 */ /* 0x000164000c1e1920 */
.L_x_427:
[----:B------:R-:W-:Y:S05]  /*10890*/  BSYNC B1 ;  /* 0x0000000000017941 */ /* 0x000fea0003800000 */
.L_x_426:
        /* <DEDUP_REMOVED lines=9> */
.L_x_429:
[----:B------:R-:W-:Y:S05]  /*10930*/  BSYNC B1 ;  /* 0x0000000000017941 */ /* 0x000fea0003800000 */
.L_x_428:
        /* <DEDUP_REMOVED lines=9> */
.L_x_431:
[----:B------:R-:W-:Y:S05]  /*109d0*/  BSYNC B1 ;  /* 0x0000000000017941 */ /* 0x000fea0003800000 */
.L_x_430:
[----:B0----5:R-:W-:Y:S01]  /*109e0*/  FMUL R5, R3, R16 ;  /* 0x0000001003057220 */ /* 0x021fe20000400000 */
[----:B------:R-:W-:Y:S01]  /*109f0*/  ISETP.GT.AND P3, PT, R0, 0x91, P0 ;  /* 0x000000910000780c */ /* 0x000fe20000764270 */
[----:B------:R-:W-:Y:S02]  /*10a00*/  BSSY B1, `(.L_x_432) ;  /* 0x0000005000017945 */ /* 0x000fe40003800000 */
[----:B------:R-:W-:-:S05]  /*10a10*/  FFMA R5, R96, R2, R5 ;  /* 0x0000000260057223 */ /* 0x000fca0000000005 */
[----:B------:R0:W-:Y:S05]  /*10a20*/  @P2 STG.E desc[UR36][R8.64+0x240], R5 ;  /* 0x0002400508002986 */ /* 0x0001ea000c101924 */
[----:B------:R-:W-:Y:S05]  /*10a30*/  @!P3 BRA `(.L_x_433) ;  /* 0x000000000004b947 */ /* 0x000fea0003800000 */
[----:B------:R0:W5:Y:S02]  /*10a40*/  LDG.E.LTC128B R3, desc[UR36][R6.64+0x244] ;  /* 0x0002442406037981 */ /* 0x000164000c1e1920 */
.L_x_433:
[----:B------:R-:W-:Y:S05]  /*10a50*/  BSYNC B1 ;  /* 0x0000000000017941 */ /* 0x000fea0003800000 */
.L_x_432:
[----:B-----5:R-:W-:Y:S01]  /*10a60*/  FMUL R4, R3, R16 ;  /* 0x0000001003047220 */ /* 0x020fe20000400000 */
[----:B------:R-:W-:Y:S01]  /*10a70*/  ISETP.GT.AND P2, PT, R0, 0x90, P1 ;  /* 0x000000900000780c */ /* 0x000fe20000f44270 */
[----:B------:R-:W-:Y:S02]  /*10a80*/  BSSY B1, `(.L_x_434) ;  /* 0x0000005000017945 */ /* 0x000fe40003800000 */
[----:B------:R-:W-:-:S05]  /*10a90*/  FFMA R97, R97, R2, R4 ;  /* 0x0000000261617223 */ /* 0x000fca0000000004 */
[----:B------:R0:W-:Y:S05]  /*10aa0*/  @P3 STG.E desc[UR36][R8.64+0x244], R97 ;  /* 0x0002446108003986 */ /* 0x0001ea000c101924 */
[----:B------:R-:W-:Y:S05]  /*10ab0*/  @!P2 BRA `(.L_x_435) ;  /* 0x000000000004a947 */ /* 0x000fea0003800000 */
[----:B------:R0:W5:Y:S02]  /*10ac0*/  LDG.E.LTC128B R3, desc[UR36][R12.64+0x240] ;  /* 0x000240240c037981 */ /* 0x000164000c1e1920 */
.L_x_435:
[----:B------:R-:W-:Y:S05]  /*10ad0*/  BSYNC B1 ;  /* 0x0000000000017941 */ /* 0x000fea0003800000 */
.L_x_434:
        /* <DEDUP_REMOVED lines=9> */
.L_x_437:
[----:B------:R-:W-:Y:S05]  /*10b70*/  BSYNC B1 ;  /* 0x0000000000017941 */ /* 0x000fea0003800000 */
.L_x_436:
        /* <DEDUP_REMOVED lines=9> */
.L_x_439:
[----:B------:R-:W-:Y:S05]  /*10c10*/  BSYNC B1 ;  /* 0x0000000000017941 */ /* 0x000fea0003800000 */
.L_x_438:
[----:B0----5:R-:W-:Y:S01]  /*10c20*/  FMUL R5, R3, R16 ;  /* 0x0000001003057220 */ /* 0x021fe20000400000 */
[----:B------:R-:W-:Y:S01]  /*10c30*/  ISETP.GT.AND P3, PT, R0, 0x99, P0 ;  /* 0x000000990000780c */ /* 0x000fe20000764270 */
[----:B------:R-:W-:Y:S02]  /*10c40*/  BSSY B1, `(.L_x_440) ;  /* 0x0000005000017945 */ /* 0x000fe40003800000 */
[----:B------:R-:W-:-:S05]  /*10c50*/  FFMA R5, R100, R2, R5 ;  /* 0x0000000264057223 */ /* 0x000fca0000000005 */
[----:B------:R0:W-:Y:S05]  /*10c60*/  @P2 STG.E desc[UR36][R8.64+0x260], R5 ;  /* 0x0002600508002986 */ /* 0x0001ea000c101924 */
[----:B------:R-:W-:Y:S05]  /*10c70*/  @!P3 BRA `(.L_x_441) ;  /* 0x000000000004b947 */ /* 0x000fea0003800000 */
[----:B------:R0:W5:Y:S02]  /*10c80*/  LDG.E.LTC128B R3, desc[UR36][R6.64+0x264] ;  /* 0x0002642406037981 */ /* 0x000164000c1e1920 */
.L_x_441:
[----:B------:R-:W-:Y:S05]  /*10c90*/  BSYNC B1 ;  /* 0x0000000000017941 */ /* 0x000fea0003800000 */
.L_x_440:
[----:B-----5:R-:W-:Y:S01]  /*10ca0*/  FMUL R4, R3, R16 ;  /* 0x0000001003047220 */ /* 0x020fe20000400000 */
[----:B------:R-:W-:Y:S01]  /*10cb0*/  ISETP.GT.AND P2, PT, R0, 0x98, P1 ;  /* 0x000000980000780c */ /* 0x000fe20000f44270 */
[----:B------:R-:W-:Y:S02]  /*10cc0*/  BSSY B1, `(.L_x_442) ;  /* 0x0000005000017945 */ /* 0x000fe40003800000 */
[----:B------:R-:W-:-:S05]  /*10cd0*/  FFMA R101, R101, R2, R4 ;  /* 0x0000000265657223 */ /* 0x000fca0000000004 */
[----:B------:R0:W-:Y:S05]  /*10ce0*/  @P3 STG.E desc[UR36][R8.64+0x264], R101 ;  /* 0x0002646508003986 */ /* 0x0001ea000c101924 */
[----:B------:R-:W-:Y:S05]  /*10cf0*/  @!P2 BRA `(.L_x_443) ;  /* 0x000000000004a947 */ /* 0x000fea0003800000 */
[----:B------:R0:W5:Y:S02]  /*10d00*/  LDG.E.LTC128B R3, desc[UR36][R12.64+0x260] ;  /* 0x000260240c037981 */ /* 0x000164000c1e1920 */
.L_x_443:
[----:B------:R-:W-:Y:S05]  /*10d10*/  BSYNC B1 ;  /* 0x0000000000017941 */ /* 0x000fea0003800000 */
.L_x_442:
        /* <DEDUP_REMOVED lines=9> */
.L_x_445:
[----:B------:R-:W-:Y:S05]  /*10db0*/  BSYNC B1 ;  /* 0x0000000000017941 */ /* 0x000fea0003800000 */
.L_x_444:
        /* <DEDUP_REMOVED lines=9> */
.L_x_447:
[----:B------:R-:W-:Y:S05]  /*10e50*/  BSYNC B1 ;  /* 0x0000000000017941 */ /* 0x000fea0003800000 */
.L_x_446:
[----:B0----5:R-:W-:Y:S01]  /*10e60*/  FMUL R5, R3, R16 ;  /* 0x0000001003057220 */ /* 0x021fe20000400000 */
[----:B------:R-:W-:Y:S01]  /*10e70*/  ISETP.GT.AND P3, PT, R0, 0xa1, P0 ;  /* 0x000000a10000780c */ /* 0x000fe20000764270 */
[----:B------:R-:W-:Y:S02]  /*10e80*/  BSSY B1, `(.L_x_448) ;  /* 0x0000005000017945 */ /* 0x000fe40003800000 */
[----:B------:R-:W-:-:S05]  /*10e90*/  FFMA R5, R104, R2, R5 ;  /* 0x0000000268057223 */ /* 0x000fca0000000005 */
[----:B------:R0:W-:Y:S05]  /*10ea0*/  @P2 STG.E desc[UR36][R8.64+0x280], R5 ;  /* 0x0002800508002986 */ /* 0x0001ea000c101924 */
[----:B------:R-:W-:Y:S05]  /*10eb0*/  @!P3 BRA `(.L_x_449) ;  /* 0x000000000004b947 */ /* 0x000fea0003800000 */
[----:B------:R0:W5:Y:S02]  /*10ec0*/  LDG.E.LTC128B R3, desc[UR36][R6.64+0x284] ;  /* 0x0002842406037981 */ /* 0x000164000c1e1920 */
.L_x_449:
[----:B------:R-:W-:Y:S05]  /*10ed0*/  BSYNC B1 ;  /* 0x0000000000017941 */ /* 0x000fea0003800000 */
.L_x_448:
[----:B-----5:R-:W-:Y:S01]  /*10ee0*/  FMUL R4, R3, R16 ;  /* 0x0000001003047220 */ /* 0x020fe20000400000 */
[----:B------:R-:W-:Y:S01]  /*10ef0*/  ISETP.GT.AND P2, PT, R0, 0xa0, P1 ;  /* 0x000000a00000780c */ /* 0x000fe20000f44270 */
[----:B------:R-:W-:Y:S02]  /*10f00*/  BSSY B1, `(.L_x_450) ;  /* 0x0000005000017945 */ /* 0x000fe40003800000 */
[----:B------:R-:W-:-:S05]  /*10f10*/  FFMA R105, R105, R2, R4 ;  /* 0x0000000269697223 */ /* 0x000fca0000000004 */
[----:B------:R0:W-:Y:S05]  /*10f20*/  @P3 STG.E desc[UR36][R8.64+0x284], R105 ;  /* 0x0002846908003986 */ /* 0x0001ea000c101924 */
[----:B------:R-:W-:Y:S05]  /*10f30*/  @!P2 BRA `(.L_x_451) ;  /* 0x000000000004a947 */ /* 0x000fea0003800000 */
[----:B------:R0:W5:Y:S02]  /*10f40*/  LDG.E.LTC128B R3, desc[UR36][R12.64+0x280] ;  /* 0x000280240c037981 */ /* 0x000164000c1e1920 */
.L_x_451:
[----:B------:R-:W-:Y:S05]  /*10f50*/  BSYNC B1 ;  /* 0x0000000000017941 */ /* 0x000fea0003800000 */
.L_x_450:
        /* <DEDUP_REMOVED lines=9> */
.L_x_453:
[----:B------:R-:W-:Y:S05]  /*10ff0*/  BSYNC B1 ;  /* 0x0000000000017941 */ /* 0x000fea0003800000 */
.L_x_452:
        /* <DEDUP_REMOVED lines=9> */
.L_x_455:
[----:B------:R-:W-:Y:S05]  /*11090*/  BSYNC B1 ;  /* 0x0000000000017941 */ /* 0x000fea0003800000 */
.L_x_454:
[----:B0----5:R-:W-:Y:S01]  /*110a0*/  FMUL R5, R3, R16 ;  /* 0x0000001003057220 */ /* 0x021fe20000400000 */
[----:B------:R-:W-:Y:S01]  /*110b0*/  ISETP.GT.AND P3, PT, R0, 0xa9, P0 ;  /* 0x000000a90000780c */ /* 0x000fe20000764270 */
[----:B------:R-:W-:Y:S02]  /*110c0*/  BSSY B1, `(.L_x_456) ;  /* 0x0000005000017945 */ /* 0x000fe40003800000 */
[----:B------:R-:W-:-:S05]  /*110d0*/  FFMA R5, R108, R2, R5 ;  /* 0x000000026c057223 */ /* 0x000fca0000000005 */
[----:B------:R0:W-:Y:S05]  /*110e0*/  @P2 STG.E desc[UR36][R8.64+0x2a0], R5 ;  /* 0x0002a00508002986 */ /* 0x0001ea000c101924 */
[----:B------:R-:W-:Y:S05]  /*110f0*/  @!P3 BRA `(.L_x_457) ;  /* 0x000000000004b947 */ /* 0x000fea0003800000 */
[----:B------:R0:W5:Y:S02]  /*11100*/  LDG.E.LTC128B R3, desc[UR36][R6.64+0x2a4] ;  /* 0x0002a42406037981 */ /* 0x000164000c1e1920 */
.L_x_457:
[----:B------:R-:W-:Y:S05]  /*11110*/  BSYNC B1 ;  /* 0x0000000000017941 */ /* 0x000fea0003800000 */
.L_x_456:
[----:B-----5:R-:W-:Y:S01]  /*11120*/  FMUL R4, R3, R16 ;  /* 0x0000001003047220 */ /* 0x020fe20000400000 */
[----:B------:R-:W-:Y:S01]  /*11130*/  ISETP.GT.AND P2, PT, R0, 0xa8, P1 ;  /* 0x000000a80000780c */ /* 0x000fe20000f44270 */
[----:B------:R-:W-:Y:S02]  /*11140*/  BSSY B1, `(.L_x_458) ;  /* 0x0000005000017945 */ /* 0x000fe40003800000 */
[----:B------:R-:W-:-:S05]  /*11150*/  FFMA R109, R109, R2, R4 ;  /* 0x000000026d6d7223 */ /* 0x000fca0000000004 */
[----:B------:R0:W-:Y:S05]  /*11160*/  @P3 STG.E desc[UR36][R8.64+0x2a4], R109 ;  /* 0x0002a46d08003986 */ /* 0x0001ea000c101924 */
[----:B------:R-:W-:Y:S05]  /*11170*/  @!P2 BRA `(.L_x_459) ;  /* 0x000000000004a947 */ /* 0x000fea0003800000 */
[----:B------:R0:W5:Y:S02]  /*11180*/  LDG.E.LTC128B R3, desc[UR36][R12.64+0x2a0] ;  /* 0x0002a0240c037981 */ /* 0x000164000c1e1920 */
.L_x_459:
[----:B------:R-:W-:Y:S05]  /*11190*/  BSYNC B1 ;  /* 0x0000000000017941 */ /* 0x000fea0003800000 */
.L_x_458:
        /* <DEDUP_REMOVED lines=9> */
.L_x_461:
[----:B------:R-:W-:Y:S05]  /*11230*/  BSYNC B1 ;  /* 0x0000000000017941 */ /* 0x000fea0003800000 */
.L_x_460:
        /* <DEDUP_REMOVED lines=9> */
.L_x_463:
[----:B------:R-:W-:Y:S05]  /*112d0*/  BSYNC B1 ;  /* 0x0000000000017941 */ /* 0x000fea0003800000 */
.L_x_462:
[----:B0----5:R-:W-:Y:S01]  /*112e0*/  FMUL R5, R3, R16 ;  /* 0x0000001003057220 */ /* 0x021fe20000400000 */
[----:B------:R-:W-:Y:S01]  /*112f0*/  ISETP.GT.AND P3, PT, R0, 0xb1, P0 ;  /* 0x000000b10000780c */ /* 0x000fe20000764270 */
[----:B------:R-:W-:Y:S02]  /*11300*/  BSSY B1, `(.L_x_464) ;  /* 0x0000005000017945 */ /* 0x000fe40003800000 */
[----:B------:R-:W-:-:S05]  /*11310*/  FFMA R5, R112, R2, R5 ;  /* 0x0000000270057223 */ /* 0x000fca0000000005 */
[----:B------:R0:W-:Y:S05]  /*11320*/  @P2 STG.E desc[UR36][R8.64+0x2c0], R5 ;  /* 0x0002c00508002986 */ /* 0x0001ea000c101924 */
[----:B------:R-:W-:Y:S05]  /*11330*/  @!P3 BRA `(.L_x_465) ;  /* 0x000000000004b947 */ /* 0x000fea0003800000 */
[----:B------:R0:W5:Y:S02]  /*11340*/  LDG.E.LTC128B R3, desc[UR36][R6.64+0x2c4] ;  /* 0x0002c42406037981 */ /* 0x000164000c1e1920 */
.L_x_465:
[----:B------:R-:W-:Y:S05]  /*11350*/  BSYNC B1 ;  /* 0x0000000000017941 */ /* 0x000fea0003800000 */
.L_x_464:
[----:B-----5:R-:W-:Y:S01]  /*11360*/  FMUL R4, R3, R16 ;  /* 0x0000001003047220 */ /* 0x020fe20000400000 */
[----:B------:R-:W-:Y:S01]  /*11370*/  ISETP.GT.AND P2, PT, R0, 0xb0, P1 ;  /* 0x000000b00000780c */ /* 0x000fe20000f44270 */
[----:B------:R-:W-:Y:S02]  /*11380*/  BSSY B1, `(.L_x_466) ;  /* 0x0000005000017945 */ /* 0x000fe40003800000 */
[----:B------:R-:W-:-:S05]  /*11390*/  FFMA R113, R113, R2, R4 ;  /* 0x0000000271717223 */ /* 0x000fca0000000004 */
[----:B------:R0:W-:Y:S05]  /*113a0*/  @P3 STG.E desc[UR36][R8.64+0x2c4], R113 ;  /* 0x0002c47108003986 */ /* 0x0001ea000c101924 */
[----:B------:R-:W-:Y:S05]  /*113b0*/  @!P2 BRA `(.L_x_467) ;  /* 0x000000000004a947 */ /* 0x000fea0003800000 */
[----:B------:R0:W5:Y:S02]  /*113c0*/  LDG.E.LTC128B R3, desc[UR36][R12.64+0x2c0] ;  /* 0x0002c0240c037981 */ /* 0x000164000c1e1920 */
.L_x_467:
[----:B------:R-:W-:Y:S05]  /*113d0*/  BSYNC B1 ;  /* 0x0000000000017941 */ /* 0x000fea0003800000 */
.L_x_466:
        /* <DEDUP_REMOVED lines=9> */
.L_x_469:
[----:B------:R-:W-:Y:S05]  /*11470*/  BSYNC B1 ;  /* 0x0000000000017941 */ /* 0x000fea0003800000 */
.L_x_468:
        /* <DEDUP_REMOVED lines=9> */
.L_x_471:
[----:B------:R-:W-:Y:S05]  /*11510*/  BSYNC B1 ;  /* 0x0000000000017941 */ /* 0x000fea0003800000 */
.L_x_470:
[----:B0----5:R-:W-:Y:S01]  /*11520*/  FMUL R5, R3, R16 ;  /* 0x0000001003057220 */ /* 0x021fe20000400000 */
[----:B------:R-:W-:Y:S01]  /*11530*/  ISETP.GT.AND P3, PT, R0, 0xb9, P0 ;  /* 0x000000b90000780c */ /* 0x000fe20000764270 */
[----:B------:R-:W-:Y:S02]  /*11540*/  BSSY B1, `(.L_x_472) ;  /* 0x0000005000017945 */ /* 0x000fe40003800000 */
[----:B------:R-:W-:-:S05]  /*11550*/  FFMA R5, R116, R2, R5 ;  /* 0x0000000274057223 */ /* 0x000fca0000000005 */
[----:B------:R0:W-:Y:S05]  /*11560*/  @P2 STG.E desc[UR36][R8.64+0x2e0], R5 ;  /* 0x0002e00508002986 */ /* 0x0001ea000c101924 */
[----:B------:R-:W-:Y:S05]  /*11570*/  @!P3 BRA `(.L_x_473) ;  /* 0x000000000004b947 */ /* 0x000fea0003800000 */
[----:B------:R0:W5:Y:S02]  /*11580*/  LDG.E.LTC128B R3, desc[UR36][R6.64+0x2e4] ;  /* 0x0002e42406037981 */ /* 0x000164000c1e1920 */
.L_x_473:
[----:B------:R-:W-:Y:S05]  /*11590*/  BSYNC B1 ;  /* 0x0000000000017941 */ /* 0x000fea0003800000 */
.L_x_472:
[----:B-----5:R-:W-:Y:S01]  /*115a0*/  FMUL R4, R3, R16 ;  /* 0x0000001003047220 */ /* 0x020fe20000400000 */
[----:B------:R-:W-:Y:S01]  /*115b0*/  ISETP.GT.AND P2, PT, R0, 0xb8, P1 ;  /* 0x000000b80000780c */ /* 0x000fe20000f44270 */
[----:B------:R-:W-:Y:S02]  /*115c0*/  BSSY B1, `(.L_x_474) ;  /* 0x0000005000017945 */ /* 0x000fe40003800000 */
[----:B------:R-:W-:-:S05]  /*115d0*/  FFMA R117, R117, R2, R4 ;  /* 0x0000000275757223 */ /* 0x000fca0000000004 */
[----:B------:R0:W-:Y:S05]  /*115e0*/  @P3 STG.E desc[UR36][R8.64+0x2e4], R117 ;  /* 0x0002e47508003986 */ /* 0x0001ea000c101924 */
[----:B------:R-:W-:Y:S05]  /*115f0*/  @!P2 BRA `(.L_x_475) ;  /* 0x000000000004a947 */ /* 0x000fea0003800000 */
[----:B------:R0:W5:Y:S02]  /*11600*/  LDG.E.LTC128B R3, desc[UR36][R12.64+0x2e0] ;  /* 0x0002e0240c037981 */ /* 0x000164000c1e1920 */
.L_x_475:
[----:B------:R-:W-:Y:S05]  /*11610*/  BSYNC B1 ;  /* 0x0000000000017941 */ /* 0x000fea0003800000 */
.L_x_474:
        /* <DEDUP_REMOVED lines=9> */
.L_x_477:
[----:B------:R-:W-:Y:S05]  /*116b0*/  BSYNC B1 ;  /* 0x0000000000017941 */ /* 0x000fea0003800000 */
.L_x_476:
        /* <DEDUP_REMOVED lines=9> */
.L_x_479:
[----:B------:R-:W-:Y:S05]  /*11750*/  BSYNC B1 ;  /* 0x0000000000017941 */ /* 0x000fea0003800000 */
.L_x_478:
[----:B0----5:R-:W-:Y:S01]  /*11760*/  FMUL R5, R3, R16 ;  /* 0x0000001003057220 */ /* 0x021fe20000400000 */
[----:B------:R-:W-:Y:S01]  /*11770*/  ISETP.GT.AND P3, PT, R0, 0xc1, P0 ;  /* 0x000000c10000780c */ /* 0x000fe20000764270 */
[----:B------:R-:W-:Y:S02]  /*11780*/  BSSY B1, `(.L_x_480) ;  /* 0x0000005000017945 */ /* 0x000fe40003800000 */
[----:B------:R-:W-:-:S05]  /*11790*/  FFMA R5, R120, R2, R5 ;  /* 0x0000000278057223 */ /* 0x000fca0000000005 */
[----:B------:R0:W-:Y:S05]  /*117a0*/  @P2 STG.E desc[UR36][R8.64+0x300], R5 ;  /* 0x0003000508002986 */ /* 0x0001ea000c101924 */
[----:B------:R-:W-:Y:S05]  /*117b0*/  @!P3 BRA `(.L_x_481) ;  /* 0x000000000004b947 */ /* 0x000fea0003800000 */
[----:B------:R0:W5:Y:S02]  /*117c0*/  LDG.E.LTC128B R3, desc[UR36][R6.64+0x304] ;  /* 0x0003042406037981 */ /* 0x000164000c1e1920 */
.L_x_481:
[----:B------:R-:W-:Y:S05]  /*117d0*/  BSYNC B1 ;  /* 0x0000000000017941 */ /* 0x000fea0003800000 */
.L_x_480:
[----:B-----5:R-:W-:Y:S01]  /*117e0*/  FMUL R4, R3, R16 ;  /* 0x0000001003047220 */ /* 0x020fe20000400000 */
[----:B------:R-:W-:Y:S01]  /*117f0*/  ISETP.GT.AND P2, PT, R0, 0xc0, P1 ;  /* 0x000000c00000780c */ /* 0x000fe20000f44270 */
[----:B------:R-:W-:Y:S02]  /*11800*/  BSSY B1, `(.L_x_482) ;  /* 0x0000005000017945 */ /* 0x000fe40003800000 */
[----:B------:R-:W-:-:S05]  /*11810*/  FFMA R121, R121, R2, R4 ;  /* 0x0000000279797223 */ /* 0x000fca0000000004 */
[----:B------:R0:W-:Y:S05]  /*11820*/  @P3 STG.E desc[UR36][R8.64+0x304], R121 ;  /* 0x0003047908003986 */ /* 0x0001ea000c101924 */
[----:B------:R-:W-:Y:S05]  /*11830*/  @!P2 BRA `(.L_x_483) ;  /* 0x000000000004a947 */ /* 0x000fea0003800000 */
[----:B------:R0:W5:Y:S02]  /*11840*/  LDG.E.LTC128B R3, desc[UR36][R12.64+0x300] ;  /* 0x000300240c037981 */ /* 0x000164000c1e1920 */
.L_x_483:
[----:B------:R-:W-:Y:S05]  /*11850*/  BSYNC B1 ;  /* 0x0000000000017941 */ /* 0x000fea0003800000 */
.L_x_482:
        /* <DEDUP_REMOVED lines=9> */
.L_x_485:
[----:B------:R-:W-:Y:S05]  /*118f0*/  BSYNC B1 ;  /* 0x0000000000017941 */ /* 0x000fea0003800000 */
.L_x_484:
        /* <DEDUP_REMOVED lines=9> */
.L_x_487:
[----:B------:R-:W-:Y:S05]  /*11990*/  BSYNC B1 ;  /* 0x0000000000017941 */ /* 0x000fea0003800000 */
.L_x_486:
[----:B0----5:R-:W-:Y:S01]  /*119a0*/  FMUL R5, R3, R16 ;  /* 0x0000001003057220 */ /* 0x021fe20000400000 */
[----:B------:R-:W-:Y:S01]  /*119b0*/  ISETP.GT.AND P3, PT, R0, 0xc9, P0 ;  /* 0x000000c90000780c */ /* 0x000fe20000764270 */
[----:B------:R-:W-:Y:S02]  /*119c0*/  BSSY B1, `(.L_x_488) ;  /* 0x0000005000017945 */ /* 0x000fe40003800000 */
[----:B------:R-:W-:-:S05]  /*119d0*/  FFMA R5, R124, R2, R5 ;  /* 0x000000027c057223 */ /* 0x000fca0000000005 */
[----:B------:R0:W-:Y:S05]  /*119e0*/  @P2 STG.E desc[UR36][R8.64+0x320], R5 ;  /* 0x0003200508002986 */ /* 0x0001ea000c101924 */
[----:B------:R-:W-:Y:S05]  /*119f0*/  @!P3 BRA `(.L_x_489) ;  /* 0x000000000004b947 */ /* 0x000fea0003800000 */
[----:B------:R0:W5:Y:S02]  /*11a00*/  LDG.E.LTC128B R3, desc[UR36][R6.64+0x324] ;  /* 0x0003242406037981 */ /* 0x000164000c1e1920 */
.L_x_489:
[----:B------:R-:W-:Y:S05]  /*11a10*/  BSYNC B1 ;  /* 0x0000000000017941 */ /* 0x000fea0003800000 */
.L_x_488:
[----:B-----5:R-:W-:Y:S01]  /*11a20*/  FMUL R4, R3, R16 ;  /* 0x0000001003047220 */ /* 0x020fe20000400000 */
[----:B------:R-:W-:Y:S01]  /*11a30*/  ISETP.GT.AND P2, PT, R0, 0xc8, P1 ;  /* 0x000000c80000780c */ /* 0x000fe20000f44270 */
[----:B------:R-:W-:Y:S02]  /*11a40*/  BSSY B1, `(.L_x_490) ;  /* 0x0000005000017945 */ /* 0x000fe40003800000 */
[----:B------:R-:W-:-:S05]  /*11a50*/  FFMA R125, R125, R2, R4 ;  /* 0x000000027d7d7223 */ /* 0x000fca0000000004 */
[----:B------:R0:W-:Y:S05]  /*11a60*/  @P3 STG.E desc[UR36][R8.64+0x324], R125 ;  /* 0x0003247d08003986 */ /* 0x0001ea000c101924 */
[----:B------:R-:W-:Y:S05]  /*11a70*/  @!P2 BRA `(.L_x_491) ;  /* 0x000000000004a947 */ /* 0x000fea0003800000 */
[----:B------:R0:W5:Y:S02]  /*11a80*/  LDG.E.LTC128B R3, desc[UR36][R12.64+0x320] ;  /* 0x000320240c037981 */ /* 0x000164000c1e1920 */
.L_x_491:
[----:B------:R-:W-:Y:S05]  /*11a90*/  BSYNC B1 ;  /* 0x0000000000017941 */ /* 0x000fea0003800000 */
.L_x_490:
        /* <DEDUP_REMOVED lines=9> */
.L_x_493:
[----:B------:R-:W-:Y:S05]  /*11b30*/  BSYNC B1 ;  /* 0x0000000000017941 */ /* 0x000fea0003800000 */
.L_x_492:
        /* <DEDUP_REMOVED lines=9> */
.L_x_495:
[----:B------:R-:W-:Y:S05]  /*11bd0*/  BSYNC B1 ;  /* 0x0000000000017941 */ /* 0x000fea0003800000 */
.L_x_494:
[----:B0----5:R-:W-:Y:S01]  /*11be0*/  FMUL R5, R3, R16 ;  /* 0x0000001003057220 */ /* 0x021fe20000400000 */
[----:B------:R-:W-:Y:S01]  /*11bf0*/  ISETP.GT.AND P3, PT, R0, 0xd1, P0 ;  /* 0x000000d10000780c */ /* 0x000fe20000764270 */
[----:B------:R-:W-:Y:S02]  /*11c00*/  BSSY B1, `(.L_x_496) ;  /* 0x0000005000017945 */ /* 0x000fe40003800000 */
[----:B------:R-:W-:-:S05]  /*11c10*/  FFMA R5, R128, R2, R5 ;  /* 0x0000000280057223 */ /* 0x000fca0000000005 */
[----:B------:R0:W-:Y:S05]  /*11c20*/  @P2 STG.E desc[UR36][R8.64+0x340], R5 ;  /* 0x0003400508002986 */ /* 0x0001ea000c101924 */
[----:B------:R-:W-:Y:S05]  /*11c30*/  @!P3 BRA `(.L_x_497) ;  /* 0x000000000004b947 */ /* 0x000fea0003800000 */
[----:B------:R0:W5:Y:S02]  /*11c40*/  LDG.E.LTC128B R3, desc[UR36][R6.64+0x344] ;  /* 0x0003442406037981 */ /* 0x000164000c1e1920 */
.L_x_497:
[----:B------:R-:W-:Y:S05]  /*11c50*/  BSYNC B1 ;  /* 0x0000000000017941 */ /* 0x000fea0003800000 */
.L_x_496:
[----:B-----5:R-:W-:Y:S01]  /*11c60*/  FMUL R4, R3, R16 ;  /* 0x0000001003047220 */ /* 0x020fe20000400000 */
[----:B------:R-:W-:Y:S01]  /*11c70*/  ISETP.GT.AND P2, PT, R0, 0xd0, P1 ;  /* 0x000000d00000780c */ /* 0x000fe20000f44270 */
[----:B------:R-:W-:Y:S02]  /*11c80*/  BSSY B1, `(.L_x_498) ;  /* 0x0000005000017945 */ /* 0x000fe40003800000 */
[----:B------:R-:W-:-:S05]  /*11c90*/  FFMA R129, R129, R2, R4 ;  /* 0x0000000281817223 */ /* 0x000fca0000000004 */
[----:B------:R0:W-:Y:S05]  /*11ca0*/  @P3 STG.E desc[UR36][R8.64+0x344], R129 ;  /* 0x0003448108003986 */ /* 0x0001ea000c101924 */
[----:B------:R-:W-:Y:S05]  /*11cb0*/  @!P2 BRA `(.L_x_499) ;  /* 0x000000000004a947 */ /* 0x000fea0003800000 */
[----:B------:R0:W5:Y:S02]  /*11cc0*/  LDG.E.LTC128B R3, desc[UR36][R12.64+0x340] ;  /* 0x000340240c037981 */ /* 0x000164000c1e1920 */
.L_x_499:
[----:B------:R-:W-:Y:S05]  /*11cd0*/  BSYNC B1 ;  /* 0x0000000000017941 */ /* 0x000fea0003800000 */
.L_x_498:
        /* <DEDUP_REMOVED lines=9> */
.L_x_501:
[----:B------:R-:W-:Y:S05]  /*11d70*/  BSYNC B1 ;  /* 0x0000000000017941 */ /* 0x000fea0003800000 */
.L_x_500:
        /* <DEDUP_REMOVED lines=9> */
.L_x_503:
[----:B------:R-:W-:Y:S05]  /*11e10*/  BSYNC B1 ;  /* 0x0000000000017941 */ /* 0x000fea0003800000 */
.L_x_502:
[----:B0----5:R-:W-:Y:S01]  /*11e20*/  FMUL R5, R3, R16 ;  /* 0x0000001003057220 */ /* 0x021fe20000400000 */
[----:B------:R-:W-:Y:S01]  /*11e30*/  ISETP.GT.AND P3, PT, R0, 0xd9, P0 ;  /* 0x000000d90000780c */ /* 0x000fe20000764270 */
[----:B------:R-:W-:Y:S02]  /*11e40*/  BSSY B1, `(.L_x_504) ;  /* 0x0000005000017945 */ /* 0x000fe40003800000 */
[----:B------:R-:W-:-:S05]  /*11e50*/  FFMA R5, R132, R2, R5 ;  /* 0x0000000284057223 */ /* 0x000fca0000000005 */
[----:B------:R0:W-:Y:S05]  /*11e60*/  @P2 STG.E desc[UR36][R8.64+0x360], R5 ;  /* 0x0003600508002986 */ /* 0x0001ea000c101924 */
[----:B------:R-:W-:Y:S05]  /*11e70*/  @!P3 BRA `(.L_x_505) ;  /* 0x000000000004b947 */ /* 0x000fea0003800000 */
[----:B------:R0:W5:Y:S02]  /*11e80*/  LDG.E.LTC128B R3, desc[UR36][R6.64+0x364] ;  /* 0x0003642406037981 */ /* 0x000164000c1e1920 */
.L_x_505:
[----:B------:R-:W-:Y:S05]  /*11e90*/  BSYNC B1 ;  /* 0x0000000000017941 */ /* 0x000fea0003800000 */
.L_x_504:
[----:B-----5:R-:W-:Y:S01]  /*11ea0*/  FMUL R4, R3, R16 ;  /* 0x0000001003047220 */ /* 0x020fe20000400000 */
[----:B------:R-:W-:Y:S01]  /*11eb0*/  ISETP.GT.AND P2, PT, R0, 0xd8, P1 ;  /* 0x000000d80000780c */ /* 0x000fe20000f44270 */
[----:B------:R-:W-:Y:S02]  /*11ec0*/  BSSY B1, `(.L_x_506) ;  /* 0x0000005000017945 */ /* 0x000fe40003800000 */
[----:B------:R-:W-:-:S05]  /*11ed0*/  FFMA R133, R133, R2, R4 ;  /* 0x0000000285857223 */ /* 0x000fca0000000004 */
[----:B------:R0:W-:Y:S05]  /*11ee0*/  @P3 STG.E desc[UR36][R8.64+0x364], R133 ;  /* 0x0003648508003986 */ /* 0x0001ea000c101924 */
[----:B------:R-:W-:Y:S05]  /*11ef0*/  @!P2 BRA `(.L_x_507) ;  /* 0x000000000004a947 */ /* 0x000fea0003800000 */
[----:B------:R0:W5:Y:S02]  /*11f00*/  LDG.E.LTC128B R3, desc[UR36][R12.64+0x360] ;  /* 0x000360240c037981 */ /* 0x000164000c1e1920 */
.L_x_507:
[----:B------:R-:W-:Y:S05]  /*11f10*/  BSYNC B1 ;  /* 0x0000000000017941 */ /* 0x000fea0003800000 */
.L_x_506:
        /* <DEDUP_REMOVED lines=9> */
.L_x_509:
[----:B------:R-:W-:Y:S05]  /*11fb0*/  BSYNC B1 ;  /* 0x0000000000017941 */ /* 0x000fea0003800000 */
.L_x_508:
        /* <DEDUP_REMOVED lines=9> */
.L_x_511:
[----:B------:R-:W-:Y:S05]  /*12050*/  BSYNC B1 ;  /* 0x0000000000017941 */ /* 0x000fea0003800000 */
.L_x_510:
[----:B0----5:R-:W-:Y:S01]  /*12060*/  FMUL R5, R3, R16 ;  /* 0x0000001003057220 */ /* 0x021fe20000400000 */
[----:B------:R-:W-:Y:S01]  /*12070*/  ISETP.GT.AND P3, PT, R0, 0xe1, P0 ;  /* 0x000000e10000780c */ /* 0x000fe20000764270 */
[----:B------:R-:W-:Y:S02]  /*12080*/  BSSY B1, `(.L_x_512) ;  /* 0x0000005000017945 */ /* 0x000fe40003800000 */
[----:B------:R-:W-:-:S05]  /*12090*/  FFMA R5, R136, R2, R5 ;  /* 0x0000000288057223 */ /* 0x000fca0000000005 */
[----:B------:R0:W-:Y:S05]  /*120a0*/  @P2 STG.E desc[UR36][R8.64+0x380], R5 ;  /* 0x0003800508002986 */ /* 0x0001ea000c101924 */
[----:B------:R-:W-:Y:S05]  /*120b0*/  @!P3 BRA `(.L_x_513) ;  /* 0x000000000004b947 */ /* 0x000fea0003800000 */
[----:B------:R0:W5:Y:S02]  /*120c0*/  LDG.E.LTC128B R3, desc[UR36][R6.64+0x384] ;  /* 0x0003842406037981 */ /* 0x000164000c1e1920 */
.L_x_513:
[----:B------:R-:W-:Y:S05]  /*120d0*/  BSYNC B1 ;  /* 0x0000000000017941 */ /* 0x000fea0003800000 */
.L_x_512:
[----:B-----5:R-:W-:Y:S01]  /*120e0*/  FMUL R4, R3, R16 ;  /* 0x0000001003047220 */ /* 0x020fe20000400000 */
[----:B------:R-:W-:Y:S01]  /*120f0*/  ISETP.GT.AND P2, PT, R0, 0xe0, P1 ;  /* 0x000000e00000780c */ /* 0x000fe20000f44270 */
[----:B------:R-:W-:Y:S02]  /*12100*/  BSSY B1, `(.L_x_514) ;  /* 0x0000005000017945 */ /* 0x000fe40003800000 */
[----:B------:R-:W-:-:S05]  /*12110*/  FFMA R137, R137, R2, R4 ;  /* 0x0000000289897223 */ /* 0x000fca0000000004 */
[----:B------:R0:W-:Y:S05]  /*12120*/  @P3 STG.E desc[UR36][R8.64+0x384], R137 ;  /* 0x0003848908003986 */ /* 0x0001ea000c101924 */
[----:B------:R-:W-:Y:S05]  /*12130*/  @!P2 BRA `(.L_x_515) ;  /* 0x000000000004a947 */ /* 0x000fea0003800000 */
[----:B------:R0:W5:Y:S02]  /*12140*/  LDG.E.LTC128B R3, desc[UR36][R12.64+0x380] ;  /* 0x000380240c037981 */ /* 0x000164000c1e1920 */
.L_x_515:
[----:B------:R-:W-:Y:S05]  /*12150*/  BSYNC B1 ;  /* 0x0000000000017941 */ /* 0x000fea0003800000 */
.L_x_514:
        /* <DEDUP_REMOVED lines=9> */
.L_x_517:
[----:B------:R-:W-:Y:S05]  /*121f0*/  BSYNC B1 ;  /* 0x0000000000017941 */ /* 0x000fea0003800000 */
.L_x_516:
        /* <DEDUP_REMOVED lines=9> */
.L_x_519:
[----:B------:R-:W-:Y:S05]  /*12290*/  BSYNC B1 ;  /* 0x0000000000017941 */ /* 0x000fea0003800000 */
.L_x_518:
[----:B0----5:R-:W-:Y:S01]  /*122a0*/  FMUL R5, R3, R16 ;  /* 0x0000001003057220 */ /* 0x021fe20000400000 */
[----:B------:R-:W-:Y:S01]  /*122b0*/  ISETP.GT.AND P3, PT, R0, 0xe9, P0 ;  /* 0x000000e90000780c */ /* 0x000fe20000764270 */
[----:B------:R-:W-:Y:S02]  /*122c0*/  BSSY B1, `(.L_x_520) ;  /* 0x0000005000017945 */ /* 0x000fe40003800000 */
[----:B------:R-:W-:-:S05]  /*122d0*/  FFMA R5, R140, R2, R5 ;  /* 0x000000028c057223 */ /* 0x000fca0000000005 */
[----:B------:R0:W-:Y:S05]  /*122e0*/  @P2 STG.E desc[UR36][R8.64+0x3a0], R5 ;  /* 0x0003a00508002986 */ /* 0x0001ea000c101924 */
[----:B------:R-:W-:Y:S05]  /*122f0*/  @!P3 BRA `(.L_x_521) ;  /* 0x000000000004b947 */ /* 0x000fea0003800000 */
[----:B------:R0:W5:Y:S02]  /*12300*/  LDG.E.LTC128B R3, desc[UR36][R6.64+0x3a4] ;  /* 0x0003a42406037981 */ /* 0x000164000c1e1920 */
.L_x_521:
[----:B------:R-:W-:Y:S05]  /*12310*/  BSYNC B1 ;  /* 0x0000000000017941 */ /* 0x000fea0003800000 */
.L_x_520:
[----:B-----5:R-:W-:Y:S01]  /*12320*/  FMUL R4, R3, R16 ;  /* 0x0000001003047220 */ /* 0x020fe20000400000 */
[----:B------:R-:W-:Y:S01]  /*12330*/  ISETP.GT.AND P2, PT, R0, 0xe8, P1 ;  /* 0x000000e80000780c */ /* 0x000fe20000f44270 */
[----:B------:R-:W-:Y:S02]  /*12340*/  BSSY B1, `(.L_x_522) ;  /* 0x0000005000017945 */ /* 0x000fe40003800000 */
[----:B------:R-:W-:-:S05]  /*12350*/  FFMA R141, R141, R2, R4 ;  /* 0x000000028d8d7223 */ /* 0x000fca0000000004 */
[----:B------:R0:W-:Y:S05]  /*12360*/  @P3 STG.E desc[UR36][R8.64+0x3a4], R141 ;  /* 0x0003a48d08003986 */ /* 0x0001ea000c101924 */
[----:B------:R-:W-:Y:S05]  /*12370*/  @!P2 BRA `(.L_x_523) ;  /* 0x000000000004a947 */ /* 0x000fea0003800000 */
[----:B------:R0:W5:Y:S02]  /*12380*/  LDG.E.LTC128B R3, desc[UR36][R12.64+0x3a0] ;  /* 0x0003a0240c037981 */ /* 0x000164000c1e1920 */
.L_x_523:
[----:B------:R-:W-:Y:S05]  /*12390*/  BSYNC B1 ;  /* 0x0000000000017941 */ /* 0x000fea0003800000 */
.L_x_522:
        /* <DEDUP_REMOVED lines=9> */
.L_x_525:
[----:B------:R-:W-:Y:S05]  /*12430*/  BSYNC B1 ;  /* 0x0000000000017941 */ /* 0x000fea0003800000 */
.L_x_524:
        /* <DEDUP_REMOVED lines=9> */
.L_x_527:
[----:B------:R-:W-:Y:S05]  /*124d0*/  BSYNC B1 ;  /* 0x0000000000017941 */ /* 0x000fea0003800000 */
.L_x_526:
[----:B0----5:R-:W-:Y:S01]  /*124e0*/  FMUL R5, R3, R16 ;  /* 0x0000001003057220 */ /* 0x021fe20000400000 */
[----:B------:R-:W-:Y:S01]  /*124f0*/  ISETP.GT.AND P3, PT, R0, 0xf1, P0 ;  /* 0x000000f10000780c */ /* 0x000fe20000764270 */
[----:B------:R-:W-:Y:S02]  /*12500*/  BSSY B1, `(.L_x_528) ;  /* 0x0000005000017945 */ /* 0x000fe40003800000 */
[----:B------:R-:W-:-:S05]  /*12510*/  FFMA R5, R144, R2, R5 ;  /* 0x0000000290057223 */ /* 0x000fca0000000005 */
[----:B------:R0:W-:Y:S05]  /*12520*/  @P2 STG.E desc[UR36][R8.64+0x3c0], R5 ;  /* 0x0003c00508002986 */ /* 0x0001ea000c101924 */
[----:B------:R-:W-:Y:S05]  /*12530*/  @!P3 BRA `(.L_x_529) ;  /* 0x000000000004b947 */ /* 0x000fea0003800000 */
[----:B------:R0:W5:Y:S02]  /*12540*/  LDG.E.LTC128B R3, desc[UR36][R6.64+0x3c4] ;  /* 0x0003c42406037981 */ /* 0x000164000c1e1920 */
.L_x_529:
[----:B------:R-:W-:Y:S05]  /*12550*/  BSYNC B1 ;  /* 0x0000000000017941 */ /* 0x000fea0003800000 */
.L_x_528:
[----:B-----5:R-:W-:Y:S01]  /*12560*/  FMUL R4, R3, R16 ;  /* 0x0000001003047220 */ /* 0x020fe20000400000 */
[----:B------:R-:W-:Y:S01]  /*12570*/  ISETP.GT.AND P2, PT, R0, 0xf0, P1 ;  /* 0x000000f00000780c */ /* 0x000fe20000f44270 */
[----:B------:R-:W-:Y:S02]  /*12580*/  BSSY B1, `(.L_x_530) ;  /* 0x0000005000017945 */ /* 0x000fe40003800000 */
[----:B------:R-:W-:-:S05]  /*12590*/  FFMA R145, R145, R2, R4 ;  /* 0x0000000291917223 */ /* 0x000fca0000000004 */
[----:B------:R0:W-:Y:S05]  /*125a0*/  @P3 STG.E desc[UR36][R8.64+0x3c4], R145 ;  /* 0x0003c49108003986 */ /* 0x0001ea000c101924 */
[----:B------:R-:W-:Y:S05]  /*125b0*/  @!P2 BRA `(.L_x_531) ;  /* 0x000000000004a947 */ /* 0x000fea0003800000 */
[----:B------:R0:W5:Y:S02]  /*125c0*/  LDG.E.LTC128B R3, desc[UR36][R12.64+0x3c0] ;  /* 0x0003c0240c037981 */ /* 0x000164000c1e1920 */
.L_x_531:
[----:B------:R-:W-:Y:S05]  /*125d0*/  BSYNC B1 ;  /* 0x0000000000017941 */ /* 0x000fea0003800000 */
.L_x_530:
        /* <DEDUP_REMOVED lines=9> */
.L_x_533:
[----:B------:R-:W-:Y:S05]  /*12670*/  BSYNC B1 ;  /* 0x0000000000017941 */ /* 0x000fea0003800000 */
.L_x_532:
        /* <DEDUP_REMOVED lines=9> */
.L_x_535:
[----:B------:R-:W-:Y:S05]  /*12710*/  BSYNC B1 ;  /* 0x0000000000017941 */ /* 0x000fea0003800000 */
.L_x_534:
[----:B0----5:R-:W-:Y:S01]  /*12720*/  FMUL R5, R3, R16 ;  /* 0x0000001003057220 */ /* 0x021fe20000400000 */
[----:B------:R-:W-:Y:S01]  /*12730*/  ISETP.GT.AND P0, PT, R0, 0xf9, P0 ;  /* 0x000000f90000780c */ /* 0x000fe20000704270 */
[----:B------:R-:W-:Y:S02]  /*12740*/  BSSY B1, `(.L_x_536) ;  /* 0x0000005000017945 */ /* 0x000fe40003800000 */
[----:B------:R-:W-:-:S05]  /*12750*/  FFMA R5, R148, R2, R5 ;  /* 0x0000000294057223 */ /* 0x000fca0000000005 */
[----:B------:R0:W-:Y:S05]  /*12760*/  @P2 STG.E desc[UR36][R8.64+0x3e0], R5 ;  /* 0x0003e00508002986 */ /* 0x0001ea000c101924 */
[----:B------:R-:W-:Y:S05]  /*12770*/  @!P0 BRA `(.L_x_537) ;  /* 0x0000000000048947 */ /* 0x000fea0003800000 */
[----:B------:R0:W5:Y:S02]  /*12780*/  LDG.E.LTC128B R3, desc[UR36][R6.64+0x3e4] ;  /* 0x0003e42406037981 */ /* 0x000164000c1e1920 */
.L_x_537:
[----:B------:R-:W-:Y:S05]  /*12790*/  BSYNC B1 ;  /* 0x0000000000017941 */ /* 0x000fea0003800000 */
.L_x_536:
[----:B-----5:R-:W-:Y:S01]  /*127a0*/  FMUL R4, R3, R16 ;  /* 0x0000001003047220 */ /* 0x020fe20000400000 */
[----:B------:R-:W-:Y:S01]  /*127b0*/  ISETP.GT.AND P2, PT, R0, 0xf8, P1 ;  /* 0x000000f80000780c */ /* 0x000fe20000f44270 */
[----:B------:R-:W-:Y:S02]  /*127c0*/  BSSY B1, `(.L_x_538) ;  /* 0x0000005000017945 */ /* 0x000fe40003800000 */
[----:B------:R-:W-:-:S05]  /*127d0*/  FFMA R149, R149, R2, R4 ;  /* 0x0000000295957223 */ /* 0x000fca0000000004 */
[----:B------:R0:W-:Y:S05]  /*127e0*/  @P0 STG.E desc[UR36][R8.64+0x3e4], R149 ;  /* 0x0003e49508000986 */ /* 0x0001ea000c101924 */
[----:B------:R-:W-:Y:S05]  /*127f0*/  @!P2 BRA `(.L_x_539) ;  /* 0x000000000004a947 */ /* 0x000fea0003800000 */
[----:B------:R0:W5:Y:S02]  /*12800*/  LDG.E.LTC128B R3, desc[UR36][R12.64+0x3e0] ;  /* 0x0003e0240c037981 */ /* 0x000164000c1e1920 */
.L_x_539:
[----:B------:R-:W-:Y:S05]  /*12810*/  BSYNC B1 ;  /* 0x0000000000017941 */ /* 0x000fea0003800000 */
.L_x_538:
[----:B0----5:R-:W-:Y:S01]  /*12820*/  FMUL R5, R3, R16 ;  /* 0x0000001003057220 */ /* 0x021fe20000400000 */
[----:B------:R-:W-:Y:S01]  /*12830*/  @P2 IMAD.MOV.U32 R4, RZ, RZ, R160 ;  /* 0x000000ffff042224 */ /* 0x000fe200078e00a0 */
[----:B------:R-:W-:Y:S01]  /*12840*/  ISETP.GT.AND P1, PT, R0, 0xf9, P1 ;  /* 0x000000f90000780c */ /* 0x000fe20000f24270 */
[----:B------:R-:W-:Y:S01]  /*12850*/  BSSY B1, `(.L_x_540) ;  /* 0x0000006000017945 */ /* 0x000fe20003800000 */
[----:B-1----:R-:W-:Y:S01]  /*12860*/  FFMA R7, R150, R2, R5 ;  /* 0x0000000296077223 */ /* 0x002fe20000000005 */
[----:B------:R-:W-:-:S05]  /*12870*/  @P2 MOV R5, R161 ;  /* 0x000000a100052202 */ /* 0x000fca0000000f00 */
[----:B------:R0:W-:Y:S05]  /*12880*/  @P2 STG.E desc[UR36][R4.64+0x3e0], R7 ;  /* 0x0003e00704002986 */ /* 0x0001ea000c101924 */
[----:B------:R-:W-:Y:S05]  /*12890*/  @!P1 BRA `(.L_x_541) ;  /* 0x0000000000049947 */ /* 0x000fea0003800000 */
[----:B------:R1:W5:Y:S02]  /*128a0*/  LDG.E.LTC128B R3, desc[UR36][R12.64+0x3e4] ;  /* 0x0003e4240c037981 */ /* 0x000364000c1e1920 */
.L_x_541:
[----:B------:R-:W-:Y:S05]  /*128b0*/  BSYNC B1 ;  /* 0x0000000000017941 */ /* 0x000fea0003800000 */
.L_x_540:
[----:B-----5:R-:W-:-:S04]  /*128c0*/  FMUL R0, R3, R16 ;  /* 0x0000001003007220 */ /* 0x020fc80000400000 */
[----:B------:R-:W-:Y:S01]  /*128d0*/  FFMA R151, R151, R2, R0 ;  /* 0x0000000297977223 */ /* 0x000fe20000000000 */
[----:B------:R-:W-:Y:S06]  /*128e0*/  @!P1 BRA `(.L_x_542) ;  /* 0x00000040003c9947 */ /* 0x000fec0003800000 */
[----:B------:R0:W-:Y:S01]  /*128f0*/  STG.E desc[UR36][R160.64+0x3e4], R151 ;  /* 0x0003e497a0007986 */ /* 0x0001e2000c101924 */
[----:B------:R-:W-:Y:S05]  /*12900*/  BRA `(.L_x_542) ;  /* 0x0000004000347947 */ /* 0x000fea0003800000 */
.L_x_35:
[----:B------:R-:W2:Y:S01]  /*12910*/  LDL.LU R3, [R1] ;  /* 0x0000000001037983 */ /* 0x000ea20000300800 */
[----:B------:R-:W-:-:S03]  /*12920*/  ULDC.64 UR4, c[0x0][0x5c0] ;  /* 0x0001700000047ab9 */ /* 0x000fc60000000a00 */
[----:B------:R-:W3:Y:S04]  /*12930*/  LDL.LU R8, [R1+0x5c] ;  /* 0x00005c0001087983 */ /* 0x000ee80000300800 */
[----:B------:R-:W4:Y:S04]  /*12940*/  LDL.LU R9, [R1+0x60] ;  /* 0x0000600001097983 */ /* 0x000f280000300800 */
[----:B------:R-:W5:Y:S04]  /*12950*/  LDL.LU R13, [R1+0x8c] ;  /* 0x00008c00010d7983 */ /* 0x000f680000300800 */
        /* <DEDUP_REMOVED lines=91> */
[----:B------:R-:W5:Y:S01]  /*12f10*/  LDL.LU R12, [R1+0x1fc] ;  /* 0x0001fc00010c7983 */ /* 0x000f620000300800 */
[----:B------:R-:W-:-:S03]  /*12f20*/  LEA R4, P0, R6, UR4, 0x2 ;  /* 0x0000000406047c11 */ /* 0x000fc6000f8010ff */
[----:B------:R-:W3:Y:S01]  /*12f30*/  LDL.LU R7, [R1+0x4] ;  /* 0x0000040001077983 */ /* 0x000ee20000300800 */
[----:B------:R-:W-:Y:S02]  /*12f40*/  LEA.HI.X R5, R6, UR5, R10, 0x2, P0 ;  /* 0x0000000506057c11 */ /* 0x000fe400080f140a */
[----:B------:R-:W-:Y:S01]  /*12f50*/  ISETP.GT.AND P0, PT, R0, 0x1, P3 ;  /* 0x000000010000780c */ /* 0x000fe20001f04270 */
[-C--:B--2---:R-:W-:Y:S01]  /*12f60*/  FMUL R3, R3, R2.reuse ;  /* 0x0000000203037220 */ /* 0x084fe20000400000 */
[----:B------:R-:W2:Y:S04]  /*12f70*/  LDL.LU R10, [R1+0x88] ;  /* 0x00008800010a7983 */ /* 0x000ea80000300800 */
[----:B------:R3:W-:Y:S02]  /*12f80*/  @P1 STG.E desc[UR36][R4.64], R3 ;  /* 0x0000000304001986 */ /* 0x0007e4000c101924 */
[----:B---3--:R-:W-:-:S05]  /*12f90*/  FMUL R3, R7, R2 ;  /* 0x0000000207037220 */ /* 0x008fca0000400000 */
[----:B------:R0:W-:Y:S04]  /*12fa0*/  @P0 STG.E desc[UR36][R4.64+0x4], R3 ;  /* 0x0000040304000986 */ /* 0x0001e8000c101924 */
[----:B0-----:R-:W3:Y:S01]  /*12fb0*/  LDL.LU R3, [R1+0x8] ;  /* 0x0000080001037983 */ /* 0x001ee20000300800 */
[----:B------:R-:W-:Y:S01]  /*12fc0*/  ISETP.GT.AND P2, PT, R153, 0x8, PT ;  /* 0x000000089900780c */ /* 0x000fe20003f44270 */
[----:B------:R-:W-:-:S03]  /*12fd0*/  USHF.L.U32 UR5, UR8, 0x5, URZ ;  /* 0x0000000508057899 */ /* 0x000fc6000800063f */
[----:B------:R-:W-:Y:S01]  /*12fe0*/  ISETP.GT.AND P0, PT, R0, RZ, P2 ;  /* 0x000000ff0000720c */ /* 0x000fe20001704270 */
[----:B------:R-:W-:Y:S02]  /*12ff0*/  USHF.L.U64.HI UR4, UR8, 0x5, UR9 ;  /* 0x0000000508047899 */ /* 0x000fe40008010209 */
[----:B------:R-:W-:-:S04]  /*13000*/  IADD3 R6, P1, R4, UR5, RZ ;  /* 0x0000000504067c10 */ /* 0x000fc8000ff3e0ff */
[----:B------:R-:W-:Y:S01]  /*13010*/  IADD3.X R7, R5, UR4, RZ, P1, !PT ;  /* 0x0000000405077c10 */ /* 0x000fe20008ffe4ff */
[----:B---3--:R-:W-:-:S05]  /*13020*/  FMUL R3, R3, R2 ;  /* 0x0000000203037220 */ /* 0x008fca0000400000 */
[----:B------:R0:W-:Y:S04]  /*13030*/  @P0 STG.E desc[UR36][R6.64], R3 ;  /* 0x0000000306000986 */ /* 0x0001e8000c101924 */
[----:B0-----:R-:W3:Y:S01]  /*13040*/  LDL.LU R3, [R1+0xc] ;  /* 0x00000c0001037983 */ /* 0x001ee20000300800 */
[----:B------:R-:W-:Y:S01]  /*13050*/  ISETP.GT.AND P0, PT, R0, 0x1, P2 ;  /* 0x000000010000780c */ /* 0x000fe20001704270 */
[----:B---3--:R-:W-:-:S12]  /*13060*/  FMUL R3, R3, R2 ;  /* 0x0000000203037220 */ /* 0x008fd80000400000 */
        /* <DEDUP_REMOVED lines=74> */
[C---:B------:R-:W-:Y:S02]  /*13510*/  ISETP.GT.AND P4, PT, R0.reuse, 0x28, P2 ;  /* 0x000000280000780c */ /* 0x040fe40001784270 */
[----:B------:R-:W-:Y:S01]  /*13520*/  ISETP.GT.AND P5, PT, R0, 0x29, P2 ;  /* 0x000000290000780c */ /* 0x000fe200017a4270 */
[----:B---3--:R-:W-:-:S10]  /*13530*/  FMUL R3, R3, R2 ;  /* 0x0000000203037220 */ /* 0x008fd40000400000 */
[----:B------:R0:W-:Y:S04]  /*13540*/  @P4 STG.E desc[UR36][R6.64+0xa0], R3 ;  /* 0x0000a00306004986 */ /* 0x0001e8000c101924 */
[----:B0-----:R-:W3:Y:S01]  /*13550*/  LDL.LU R3, [R1+0x64] ;  /* 0x0000640001037983 */ /* 0x001ee20000300800 */
[C---:B------:R-:W-:Y:S02]  /*13560*/  ISETP.GT.AND P6, PT, R0.reuse, 0x30, P3 ;  /* 0x000000300000780c */ /* 0x040fe40001fc4270 */
[----:B------:R-:W-:Y:S01]  /*13570*/  ISETP.GT.AND P0, PT, R0, 0x31, P3 ;  /* 0x000000310000780c */ /* 0x000fe20001f04270 */
[-C--:B------:R-:W-:Y:S01]  /*13580*/  FMUL R8, R8, R2.reuse ;  /* 0x0000000208087220 */ /* 0x080fe20000400000 */
[----:B----4-:R-:W-:-:S04]  /*13590*/  FMUL R9, R9, R2 ;  /* 0x0000000209097220 */ /* 0x010fc80000400000 */
[----:B------:R0:W-:Y:S05]  /*135a0*/  @P5 STG.E desc[UR36][R6.64+0xa4], R8 ;  /* 0x0000a40806005986 */ /* 0x0001ea000c101924 */
[----:B------:R1:W-:Y:S04]  /*135b0*/  @P6 STG.E desc[UR36][R4.64+0xc0], R9 ;  /* 0x0000c00904006986 */ /* 0x0003e8000c101924 */
[----:B0-----:R-:W4:Y:S04]  /*135c0*/  LDL.LU R8, [R1+0x68] ;  /* 0x0000680001087983 */ /* 0x001f280000300800 */
[----:B-1----:R-:W5:Y:S01]  /*135d0*/  LDL.LU R9, [R1+0x74] ;  /* 0x0000740001097983 */ /* 0x002f620000300800 */
[----:B---3--:R-:W-:-:S05]  /*135e0*/  FMUL R3, R3, R2 ;  /* 0x0000000203037220 */ /* 0x008fca0000400000 */
[----:B------:R0:W-:Y:S04]  /*135f0*/  @P0 STG.E desc[UR36][R4.64+0xc4], R3 ;  /* 0x0000c40304000986 */ /* 0x0001e8000c101924 */
[----:B0-----:R-:W3:Y:S01]  /*13600*/  LDL.LU R3, [R1+0x6c] ;  /* 0x00006c0001037983 */ /* 0x001ee20000300800 */
[C---:B------:R-:W-:Y:S02]  /*13610*/  ISETP.GT.AND P1, PT, R0.reuse, 0x30, P2 ;  /* 0x000000300000780c */ /* 0x040fe40001724270 */
[----:B------:R-:W-:Y:S01]  /*13620*/  ISETP.GT.AND P4, PT, R0, 0x31, P2 ;  /* 0x000000310000780c */ /* 0x000fe20001784270 */
[----:B----4-:R-:W-:-:S10]  /*13630*/  FMUL R8, R8, R2 ;  /* 0x0000000208087220 */ /* 0x010fd40000400000 */
[----:B------:R0:W-:Y:S04]  /*13640*/  @P1 STG.E desc[UR36][R6.64+0xc0], R8 ;  /* 0x0000c00806001986 */ /* 0x0001e8000c101924 */
[----:B0-----:R-:W4:Y:S01]  /*13650*/  LDL.LU R8, [R1+0x70] ;  /* 0x0000700001087983 */ /* 0x001f220000300800 */
[----:B---3--:R-:W-:-:S05]  /*13660*/  FMUL R3, R3, R2 ;  /* 0x0000000203037220 */ /* 0x008fca0000400000 */
[----:B------:R0:W-:Y:S04]  /*13670*/  @P4 STG.E desc[UR36][R6.64+0xc4], R3 ;  /* 0x0000c40306004986 */ /* 0x0001e8000c101924 */
[----:B0-----:R-:W3:Y:S01]  /*13680*/  LDL.LU R3, [R1+0x78] ;  /* 0x0000780001037983 */ /* 0x001ee20000300800 */
[C---:B------:R-:W-:Y:S02]  /*13690*/  ISETP.GT.AND P5, PT, R0.reuse, 0x38, P3 ;  /* 0x000000380000780c */ /* 0x040fe40001fa4270 */
[C---:B------:R-:W-:Y:S02]  /*136a0*/  ISETP.GT.AND P6, PT, R0.reuse, 0x39, P3 ;  /* 0x000000390000780c */ /* 0x040fe40001fc4270 */
[----:B------:R-:W-:Y:S01]  /*136b0*/  ISETP.GT.AND P0, PT, R0, 0x38, P2 ;  /* 0x000000380000780c */ /* 0x000fe20001704270 */
[-C--:B-----5:R-:W-:Y:S01]  /*136c0*/  FMUL R9, R9, R2.reuse ;  /* 0x0000000209097220 */ /* 0x0a0fe20000400000 */
[----:B----4-:R-:W-:-:S07]  /*136d0*/  FMUL R8, R8, R2 ;  /* 0x0000000208087220 */ /* 0x010fce0000400000 */
[----:B------:R0:W-:Y:S04]  /*136e0*/  @P5 STG.E desc[UR36][R4.64+0xe0], R8 ;  /* 0x0000e00804005986 */ /* 0x0001e8000c101924 */
[----:B------:R1:W-:Y:S04]  /*136f0*/  @P6 STG.E desc[UR36][R4.64+0xe4], R9 ;  /* 0x0000e40904006986 */ /* 0x0003e8000c101924 */
[----:B0-----:R-:W4:Y:S04]  /*13700*/  LDL.LU R8, [R1+0x7c] ;  /* 0x00007c0001087983 */ /* 0x001f280000300800 */
[----:B-1----:R-:W5:Y:S01]  /*13710*/  LDL.LU R9, [R1+0x84] ;  /* 0x0000840001097983 */ /* 0x002f620000300800 */
[----:B---3--:R-:W-:-:S05]  /*13720*/  FMUL R3, R3, R2 ;  /* 0x0000000203037220 */ /* 0x008fca0000400000 */
[----:B------:R0:W-:Y:S04]  /*13730*/  @P0 STG.E desc[UR36][R6.64+0xe0], R3 ;  /* 0x0000e00306000986 */ /* 0x0001e8000c101924 */
[----:B0-----:R-:W3:Y:S01]  /*13740*/  LDL.LU R3, [R1+0x80] ;  /* 0x0000800001037983 */ /* 0x001ee20000300800 */
[C---:B------:R-:W-:Y:S02]  /*13750*/  ISETP.GT.AND P1, PT, R0.reuse, 0x39, P2 ;  /* 0x000000390000780c */ /* 0x040fe40001724270 */
[C---:B------:R-:W-:Y:S02]  /*13760*/  ISETP.GT.AND P4, PT, R0.reuse, 0x40, P3 ;  /* 0x000000400000780c */ /* 0x040fe40001f84270 */
[C---:B------:R-:W-:Y:S02]  /*13770*/  ISETP.GT.AND P5, PT, R0.reuse, 0x41, P3 ;  /* 0x000000410000780c */ /* 0x040fe40001fa4270 */
[----:B------:R-:W-:Y:S01]  /*13780*/  ISETP.GT.AND P6, PT, R0, 0x40, P2 ;  /* 0x000000400000780c */ /* 0x000fe200017c4270 */
[----:B----4-:R-:W-:Y:S01]  /*13790*/  FMUL R8, R8, R2 ;  /* 0x0000000208087220 */ /* 0x010fe20000400000 */
[----:B------:R-:W-:-:S05]  /*137a0*/  ISETP.GT.AND P0, PT, R0, 0x41, P2 ;  /* 0x000000410000780c */ /* 0x000fca0001704270 */
[----:B------:R5:W-:Y:S01]  /*137b0*/  @P1 STG.E desc[UR36][R6.64+0xe4], R8 ;  /* 0x0000e40806001986 */ /* 0x000be2000c101924 */
[----:B------:R-:W-:Y:S01]  /*137c0*/  ISETP.GT.AND P1, PT, R0, 0x48, P3 ;  /* 0x000000480000780c */ /* 0x000fe20001f24270 */
[-C--:B------:R-:W-:Y:S01]  /*137d0*/  FMUL R13, R13, R2.reuse ;  /* 0x000000020d0d7220 */ /* 0x080fe20000400000 */
[-C--:B-----5:R-:W-:Y:S01]  /*137e0*/  FMUL R8, R9, R2.reuse ;  /* 0x0000000209087220 */ /* 0x0a0fe20000400000 */
[-C--:B--2---:R-:W-:Y:S01]  /*137f0*/  FMUL R9, R10, R2.reuse ;  /* 0x000000020a097220 */ /* 0x084fe20000400000 */
[-C--:B------:R-:W-:Y:S01]  /*13800*/  FMUL R11, R11, R2.reuse ;  /* 0x000000020b0b7220 */ /* 0x080fe20000400000 */
[-C--:B------:R-:W-:Y:S01]  /*13810*/  FMUL R15, R15, R2.reuse ;  /* 0x000000020f0f7220 */ /* 0x080fe20000400000 */
[----:B------:R-:W-:Y:S02]  /*13820*/  USHF.L.U32 UR12, UR8, 0x9, URZ ;  /* 0x00000009080c7899 */ /* 0x000fe4000800063f */
[----:B------:R-:W-:Y:S01]  /*13830*/  USHF.L.U64.HI UR11, UR8, 0x9, UR9 ;  /* 0x00000009080b7899 */ /* 0x000fe20008010209 */
[----:B---3--:R-:W-:-:S05]  /*13840*/  FMUL R3, R3, R2 ;  /* 0x0000000203037220 */ /* 0x008fca0000400000 */
[----:B------:R0:W-:Y:S01]  /*13850*/  @P4 STG.E desc[UR36][R4.64+0x100], R3 ;  /* 0x0001000304004986 */ /* 0x0001e2000c101924 */
[----:B------:R-:W-:-:S03]  /*13860*/  ISETP.GT.AND P4, PT, R0, 0x49, P3 ;  /* 0x000000490000780c */ /* 0x000fc60001f84270 */
[----:B------:R-:W-:Y:S01]  /*13870*/  @P5 STG.E desc[UR36][R4.64+0x104], R8 ;  /* 0x0001040804005986 */ /* 0x000fe2000c101924 */
[----:B------:R-:W-:-:S03]  /*13880*/  ISETP.GT.AND P5, PT, R0, 0x48, P2 ;  /* 0x000000480000780c */ /* 0x000fc600017a4270 */
[----:B------:R1:W-:Y:S01]  /*13890*/  @P6 STG.E desc[UR36][R6.64+0x100], R9 ;  /* 0x0001000906006986 */ /* 0x0003e2000c101924 */
[----:B------:R-:W-:-:S03]  /*138a0*/  ISETP.GT.AND P6, PT, R0, 0x49, P2 ;  /* 0x000000490000780c */ /* 0x000fc600017c4270 */
[----:B------:R-:W-:Y:S01]  /*138b0*/  @P0 STG.E desc[UR36][R6.64+0x104], R13 ;  /* 0x0001040d06000986 */ /* 0x000fe2000c101924 */
[-C--:B0-----:R-:W-:Y:S01]  /*138c0*/  FMUL R3, R234, R2.reuse ;  /* 0x00000002ea037220 */ /* 0x081fe20000400000 */
[C---:B------:R-:W-:Y:S02]  /*138d0*/  ISETP.GT.AND P0, PT, R0.reuse, 0x50, P3 ;  /* 0x000000500000780c */ /* 0x040fe40001f04270 */
[----:B------:R0:W-:Y:S01]  /*138e0*/  @P1 STG.E desc[UR36][R4.64+0x120], R11 ;  /* 0x0001200b04001986 */ /* 0x0001e2000c101924 */
[C---:B------:R-:W-:Y:S01]  /*138f0*/  ISETP.GT.AND P1, PT, R0.reuse, 0x51, P3 ;  /* 0x000000510000780c */ /* 0x040fe20001f24270 */
[----:B-1----:R-:W-:Y:S02]  /*13900*/  FMUL R9, R235, R2 ;  /* 0x00000002eb097220 */ /* 0x002fe40000400000 */
[----:B------:R1:W-:Y:S01]  /*13910*/  @P4 STG.E desc[UR36][R4.64+0x124], R15 ;  /* 0x0001240f04004986 */ /* 0x0003e2000c101924 */
[----:B------:R-:W-:-:S03]  /*13920*/  ISETP.GT.AND P4, PT, R0, 0x50, P2 ;  /* 0x000000500000780c */ /* 0x000fc60001784270 */
[----:B------:R2:W-:Y:S01]  /*13930*/  @P5 STG.E desc[UR36][R6.64+0x120], R9 ;  /* 0x0001200906005986 */ /* 0x0005e2000c101924 */
[----:B------:R-:W-:-:S03]  /*13940*/  ISETP.GT.AND P5, PT, R0, 0x51, P2 ;  /* 0x000000510000780c */ /* 0x000fc600017a4270 */
[----:B------:R3:W-:Y:S01]  /*13950*/  @P6 STG.E desc[UR36][R6.64+0x124], R3 ;  /* 0x0001240306006986 */ /* 0x0007e2000c101924 */
[----:B------:R-:W-:Y:S01]  /*13960*/  ISETP.GT.AND P6, PT, R0, 0x58, P3 ;  /* 0x000000580000780c */ /* 0x000fe20001fc4270 */
[-C--:B0-----:R-:W-:Y:S01]  /*13970*/  FMUL R11, R233, R2.reuse ;  /* 0x00000002e90b7220 */ /* 0x081fe20000400000 */
[-C--:B------:R-:W-:Y:S01]  /*13980*/  FMUL R13, R232, R2.reuse ;  /* 0x00000002e80d7220 */ /* 0x080fe20000400000 */
[-C--:B-1----:R-:W-:Y:S01]  /*13990*/  FMUL R15, R229, R2.reuse ;  /* 0x00000002e50f7220 */ /* 0x082fe20000400000 */
[-C--:B--2---:R-:W-:Y:S02]  /*139a0*/  FMUL R9, R231, R2.reuse ;  /* 0x00000002e7097220 */ /* 0x084fe40000400000 */
[----:B------:R0:W-:Y:S01]  /*139b0*/  @P0 STG.E desc[UR36][R4.64+0x140], R11 ;  /* 0x0001400b04000986 */ /* 0x0001e2000c101924 */
[----:B------:R-:W-:Y:S01]  /*139c0*/  ISETP.GT.AND P0, PT, R0, 0x59, P3 ;  /* 0x000000590000780c */ /* 0x000fe20001f04270 */
[----:B---3--:R-:W-:Y:S02]  /*139d0*/  FMUL R3, R230, R2 ;  /* 0x00000002e6037220 */ /* 0x008fe40000400000 */
[----:B------:R1:W-:Y:S01]  /*139e0*/  @P1 STG.E desc[UR36][R4.64+0x144], R13 ;  /* 0x0001440d04001986 */ /* 0x0003e2000c101924 */
[----:B------:R-:W-:-:S03]  /*139f0*/  ISETP.GT.AND P1, PT, R0, 0x58, P2 ;  /* 0x000000580000780c */ /* 0x000fc60001724270 */
[----:B------:R2:W-:Y:S01]  /*13a00*/  @P4 STG.E desc[UR36][R6.64+0x140], R9 ;  /* 0x0001400906004986 */ /* 0x0005e2000c101924 */
[----:B------:R-:W-:-:S03]  /*13a10*/  ISETP.GT.AND P4, PT, R0, 0x59, P2 ;  /* 0x000000590000780c */ /* 0x000fc60001784270 */
[----:B------:R3:W-:Y:S01]  /*13a20*/  @P5 STG.E desc[UR36][R6.64+0x144], R3 ;  /* 0x0001440306005986 */ /* 0x0007e2000c101924 */
[----:B------:R-:W-:-:S03]  /*13a30*/  ISETP.GT.AND P5, PT, R0, 0x60, P3 ;  /* 0x000000600000780c */ /* 0x000fc60001fa4270 */
[----:B------:R4:W-:Y:S01]  /*13a40*/  @P6 STG.E desc[UR36][R4.64+0x160], R15 ;  /* 0x0001600f04006986 */ /* 0x0009e2000c101924 */
[----:B------:R-:W-:Y:S01]  /*13a50*/  ISETP.GT.AND P6, PT, R0, 0x61, P3 ;  /* 0x000000610000780c */ /* 0x000fe20001fc4270 */
[-C--:B0-----:R-:W-:Y:S01]  /*13a60*/  FMUL R11, R228, R2.reuse ;  /* 0x00000002e40b7220 */ /* 0x081fe20000400000 */
[-C--:B-1----:R-:W-:Y:S01]  /*13a70*/  FMUL R13, R227, R2.reuse ;  /* 0x00000002e30d7220 */ /* 0x082fe20000400000 */
[-C--:B--2---:R-:W-:Y:S01]  /*13a80*/  FMUL R9, R225, R2.reuse ;  /* 0x00000002e1097220 */ /* 0x084fe20000400000 */
[-C--:B---3--:R-:W-:Y:S02]  /*13a90*/  FMUL R3, R226, R2.reuse ;  /* 0x00000002e2037220 */ /* 0x088fe40000400000 */
[----:B------:R0:W-:Y:S01]  /*13aa0*/  @P0 STG.E desc[UR36][R4.64+0x164], R11 ;  /* 0x0001640b04000986 */ /* 0x0001e2000c101924 */
[----:B------:R-:W-:Y:S01]  /*13ab0*/  ISETP.GT.AND P0, PT, R0, 0x60, P2 ;  /* 0x000000600000780c */ /* 0x000fe20001704270 */
[----:B----4-:R-:W-:Y:S02]  /*13ac0*/  FMUL R15, R224, R2 ;  /* 0x00000002e00f7220 */ /* 0x010fe40000400000 */
        /* <DEDUP_REMOVED lines=10> */
[----:B--2---:R-:W-:-:S03]  /*13b70*/  FMUL R3, R221, R2 ;  /* 0x00000002dd037220 */ /* 0x004fc60000400000 */
[----:B------:R0:W-:Y:S01]  /*13b80*/  @P0 STG.E desc[UR36][R6.64+0x180], R11 ;  /* 0x0001800b06000986 */ /* 0x0001e2000c101924 */
[-C--:B---3--:R-:W-:Y:S01]  /*13b90*/  FMUL R9, R220, R2.reuse ;  /* 0x00000002dc097220 */ /* 0x088fe20000400000 */
[C---:B------:R-:W-:Y:S02]  /*13ba0*/  ISETP.GT.AND P0, PT, R0.reuse, 0x69, P2 ;  /* 0x000000690000780c */ /* 0x040fe40001704270 */
[----:B------:R1:W-:Y:S01]  /*13bb0*/  @P1 STG.E desc[UR36][R6.64+0x184], R13 ;  /* 0x0001840d06001986 */ /* 0x0003e2000c101924 */
[----:B----4-:R-:W-:Y:S01]  /*13bc0*/  FMUL R15, R219, R2 ;  /* 0x00000002db0f7220 */ /* 0x010fe20000400000 */
[C---:B------:R-:W-:Y:S02]  /*13bd0*/  ISETP.GT.AND P1, PT, R0.reuse, 0x70, P3 ;  /* 0x000000700000780c */ /* 0x040fe40001f24270 */
        /* <DEDUP_REMOVED lines=11> */
[----:B------:R-:W-:Y:S02]  /*13c90*/  ISETP.GT.AND P0, PT, R0, 0x78, P3 ;  /* 0x000000780000780c */ /* 0x000fe40001f04270 */
        /* <DEDUP_REMOVED lines=187> */
[----:B------:R-:W-:Y:S01]  /*14850*/  @P6 STG.E desc[UR36][R6.64+0x3a4], R15 ;  /* 0x0003a40f06006986 */ /* 0x000fe2000c101924 */
[C---:B------:R-:W-:Y:S01]  /*14860*/  ISETP.GT.AND P6, PT, R0.reuse, 0xf8, P3 ;  /* 0x000000f80000780c */ /* 0x040fe20001fc4270 */
[-C--:B0-----:R-:W-:Y:S01]  /*14870*/  FMUL R11, R23, R2.reuse ;  /* 0x00000002170b7220 */ /* 0x081fe20000400000 */
[----:B------:R-:W-:Y:S01]  /*14880*/  ISETP.GT.AND P3, PT, R0, 0xf9, P3 ;  /* 0x000000f90000780c */ /* 0x000fe20001f64270 */
[-C--:B-1----:R-:W-:Y:S01]  /*14890*/  FMUL R13, R22, R2.reuse ;  /* 0x00000002160d7220 */ /* 0x082fe20000400000 */
[-C--:B--2---:R-:W-:Y:S02]  /*148a0*/  FMUL R3, R21, R2.reuse ;  /* 0x0000000215037220 */ /* 0x084fe40000400000 */
[----:B------:R0:W-:Y:S01]  /*148b0*/  @P0 STG.E desc[UR36][R4.64+0x3c0], R11 ;  /* 0x0003c00b04000986 */ /* 0x0001e2000c101924 */
[----:B---3--:R-:W-:-:S03]  /*148c0*/  FMUL R9, R20, R2 ;  /* 0x0000000214097220 */ /* 0x008fc60000400000 */
[----:B------:R1:W-:Y:S04]  /*148d0*/  @P1 STG.E desc[UR36][R4.64+0x3c4], R13 ;  /* 0x0003c40d04001986 */ /* 0x0003e8000c101924 */
[----:B------:R2:W-:Y:S01]  /*148e0*/  @P4 STG.E desc[UR36][R6.64+0x3c0], R3 ;  /* 0x0003c00306004986 */ /* 0x0005e2000c101924 */
[----:B------:R-:W-:Y:S01]  /*148f0*/  ISETP.GT.AND P4, PT, R0, 0xf8, P2 ;  /* 0x000000f80000780c */ /* 0x000fe20001784270 */
[-C--:B0-----:R-:W-:Y:S02]  /*14900*/  FMUL R11, R19, R2.reuse ;  /* 0x00000002130b7220 */ /* 0x081fe40000400000 */
[----:B------:R0:W-:Y:S01]  /*14910*/  @P5 STG.E desc[UR36][R6.64+0x3c4], R9 ;  /* 0x0003c40906005986 */ /* 0x0001e2000c101924 */
[----:B------:R-:W-:Y:S02]  /*14920*/  @P3 IMAD.MOV.U32 R10, RZ, RZ, R4 ;  /* 0x000000ffff0a3224 */ /* 0x000fe400078e0004 */
[----:B-1----:R-:W-:Y:S01]  /*14930*/  FMUL R13, R18, R2 ;  /* 0x00000002120d7220 */ /* 0x002fe20000400000 */
[----:B------:R1:W-:Y:S01]  /*14940*/  @P6 STG.E desc[UR36][R4.64+0x3e0], R11 ;  /* 0x0003e00b04006986 */ /* 0x0003e2000c101924 */
[----:B------:R-:W-:-:S02]  /*14950*/  ISETP.GT.AND P1, PT, R153, 0x80, PT ;  /* 0x000000809900780c */ /* 0x000fc40003f24270 */
[----:B------:R-:W-:Y:S01]  /*14960*/  ISETP.GT.AND P2, PT, R0, 0xf9, P2 ;  /* 0x000000f90000780c */ /* 0x000fe20001744270 */
[----:B--2---:R-:W-:Y:S01]  /*14970*/  FMUL R3, R14, R2 ;  /* 0x000000020e037220 */ /* 0x004fe20000400000 */
[----:B0-----:R-:W-:Y:S01]  /*14980*/  IMAD.U32 R9, RZ, RZ, UR12 ;  /* 0x0000000cff097e24 */ /* 0x001fe2000f8e00ff */
[----:B-1----:R-:W-:-:S05]  /*14990*/  @P3 MOV R11, R5 ;  /* 0x00000005000b3202 */ /* 0x002fca0000000f00 */
[----:B------:R0:W-:Y:S01]  /*149a0*/  @P3 STG.E desc[UR36][R10.64+0x3e4], R13 ;  /* 0x0003e40d0a003986 */ /* 0x0001e2000c101924 */
[----:B------:R-:W-:Y:S01]  /*149b0*/  ISETP.GT.AND P3, PT, R0, RZ, P1 ;  /* 0x000000ff0000720c */ /* 0x000fe20000f64270 */
[-C--:B------:R-:W-:Y:S01]  /*149c0*/  FMUL R15, R12, R2.reuse ;  /* 0x000000020c0f7220 */ /* 0x080fe20000400000 */
[----:B------:R-:W-:Y:S01]  /*149d0*/  MOV R19, UR11 ;  /* 0x0000000b00137c02 */ /* 0x000fe20008000f00 */
[----:B------:R1:W-:Y:S01]  /*149e0*/  @P4 STG.E desc[UR36][R6.64+0x3e0], R3 ;  /* 0x0003e00306004986 */ /* 0x0003e2000c101924 */
[C---:B------:R-:W-:Y:S02]  /*149f0*/  IADD3 R8, P5, P6, R4.reuse, UR5, R9 ;  /* 0x0000000504087c10 */ /* 0x040fe4000febe009 */
[----:B------:R-:W-:Y:S02]  /*14a00*/  IADD3 R4, P4, R4, UR12, RZ ;  /* 0x0000000c04047c10 */ /* 0x000fe4000ff9e0ff */
[----:B------:R-:W-:Y:S02]  /*14a10*/  ISETP.GT.AND P0, PT, R153, 0x88, PT ;  /* 0x000000889900780c */ /* 0x000fe40003f04270 */
[C---:B------:R-:W-:Y:S01]  /*14a20*/  IADD3.X R9, R5.reuse, UR4, R19, P5, P6 ;  /* 0x0000000405097c10 */ /* 0x040fe2000afec413 */
[----:B0-----:R-:W-:Y:S01]  /*14a30*/  FMUL R13, R24, R2 ;  /* 0x00000002180d7220 */ /* 0x001fe20000400000 */
[----:B------:R-:W-:Y:S01]  /*14a40*/  ISETP.GT.AND P5, PT, R0, 0x1, P1 ;  /* 0x000000010000780c */ /* 0x000fe20000fa4270 */
[----:B------:R0:W-:Y:S01]  /*14a50*/  @P2 STG.E desc[UR36][R6.64+0x3e4], R15 ;  /* 0x0003e40f06002986 */ /* 0x0001e2000c101924 */
[----:B------:R-:W-:-:S02]  /*14a60*/  IADD3.X R5, R5, UR11, RZ, P4, !PT ;  /* 0x0000000b05057c10 */ /* 0x000fc4000a7fe4ff */
[C---:B------:R-:W-:Y:S02]  /*14a70*/  ISETP.GT.AND P2, PT, R0.reuse, RZ, P0 ;  /* 0x000000ff0000720c */ /* 0x040fe40000744270 */
[----:B------:R-:W-:Y:S01]  /*14a80*/  ISETP.GT.AND P4, PT, R0, 0x1, P0 ;  /* 0x000000010000780c */ /* 0x000fe20000784270 */
[----:B------:R2:W-:Y:S01]  /*14a90*/  @P3 STG.E desc[UR36][R4.64], R13 ;  /* 0x0000000d04003986 */ /* 0x0005e2000c101924 */
[----:B------:R-:W-:Y:S02]  /*14aa0*/  IADD3 R10, P6, R4, UR5, RZ ;  /* 0x00000005040a7c10 */ /* 0x000fe4000ffde0ff */
[----:B------:R-:W-:Y:S01]  /*14ab0*/  ISETP.GT.AND P3, PT, R0, 0x8, P1 ;  /* 0x000000080000780c */ /* 0x000fe20000f64270 */
[-C--:B------:R-:W-:Y:S01]  /*14ac0*/  FMUL R25, R25, R2.reuse ;  /* 0x0000000219197220 */ /* 0x080fe20000400000 */
[----:B------:R-:W-:Y:S01]  /*14ad0*/  IADD3.X R11, R5, UR4, RZ, P6, !PT ;  /* 0x00000004050b7c10 */ /* 0x000fe2000b7fe4ff */
[-C--:B-1----:R-:W-:Y:S01]  /*14ae0*/  FMUL R3, R26, R2.reuse ;  /* 0x000000021a037220 */ /* 0x082fe20000400000 */
[-C--:B------:R-:W-:Y:S01]  /*14af0*/  FMUL R27, R27, R2.reuse ;  /* 0x000000021b1b7220 */ /* 0x080fe20000400000 */
[----:B0-----:R-:W-:Y:S01]  /*14b00*/  FMUL R15, R28, R2 ;  /* 0x000000021c0f7220 */ /* 0x001fe20000400000 */
[----:B------:R-:W-:Y:S01]  /*14b10*/  @P5 STG.E desc[UR36][R4.64+0x4], R25 ;  /* 0x0000041904005986 */ /* 0x000fe2000c101924 */
[----:B------:R-:W-:-:S03]  /*14b20*/  ISETP.GT.AND P5, PT, R0, 0x9, P1 ;  /* 0x000000090000780c */ /* 0x000fc60000fa4270 */
[----:B------:R0:W-:Y:S01]  /*14b30*/  @P2 STG.E desc[UR36][R10.64], R3 ;  /* 0x000000030a002986 */ /* 0x0001e2000c101924 */
[----:B------:R-:W-:-:S03]  /*14b40*/  ISETP.GT.AND P2, PT, R0, 0x8, P0 ;  /* 0x000000080000780c */ /* 0x000fc60000744270 */
[----:B------:R1:W-:Y:S01]  /*14b50*/  @P4 STG.E desc[UR36][R10.64+0x4], R27 ;  /* 0x0000041b0a004986 */ /* 0x0003e2000c101924 */
[----:B------:R-:W-:-:S03]  /*14b60*/  FMUL R29, R29, R2 ;  /* 0x000000021d1d7220 */ /* 0x000fc60000400000 */
[----:B------:R-:W-:Y:S01]  /*14b70*/  @P3 STG.E desc[UR36][R4.64+0x20], R15 ;  /* 0x0000200f04003986 */ /* 0x000fe2000c101924 */
[----:B------:R-:W-:Y:S01]  /*14b80*/  IADD3 R6, P3, R4, UR5, RZ ;  /* 0x0000000504067c10 */ /* 0x000fe2000ff7e0ff */
[----:B--2---:R-:W-:Y:S01]  /*14b90*/  FMUL R13, R30, R2 ;  /* 0x000000021e0d7220 */ /* 0x004fe20000400000 */
[C---:B------:R-:W-:Y:S02]  /*14ba0*/  ISETP.GT.AND P6, PT, R0.reuse, 0x10, P0 ;  /* 0x000000100000780c */ /* 0x040fe400007c4270 */
[----:B------:R-:W-:Y:S01]  /*14bb0*/  IADD3.X R7, R5, UR4, RZ, P3, !PT ;  /* 0x0000000405077c10 */ /* 0x000fe20009ffe4ff */
[----:B------:R-:W-:Y:S01]  /*14bc0*/  @P5 STG.E desc[UR36][R4.64+0x24], R29 ;  /* 0x0000241d04005986 */ /* 0x000fe2000c101924 */
[C---:B------:R-:W-:Y:S02]  /*14bd0*/  ISETP.GT.AND P4, PT, R0.reuse, 0x9, P0 ;  /* 0x000000090000780c */ /* 0x040fe40000784270 */
[C---:B------:R-:W-:Y:S01]  /*14be0*/  ISETP.GT.AND P3, PT, R0.reuse, 0x10, P1 ;  /* 0x000000100000780c */ /* 0x040fe20000f64270 */
[----:B------:R2:W-:Y:S01]  /*14bf0*/  @P2 STG.E desc[UR36][R6.64+0x20], R13 ;  /* 0x0000200d06002986 */ /* 0x0005e2000c101924 */
[----:B------:R-:W-:-:S02]  /*14c00*/  ISETP.GT.AND P5, PT, R0, 0x11, P1 ;  /* 0x000000110000780c */ /* 0x000fc40000fa4270 */
[----:B------:R-:W-:Y:S01]  /*14c10*/  ISETP.GT.AND P2, PT, R0, 0x11, P0 ;  /* 0x000000110000780c */ /* 0x000fe20000744270 */
[-C--:B------:R-:W-:Y:S01]  /*14c20*/  FMUL R31, R31, R2.reuse ;  /* 0x000000021f1f7220 */ /* 0x080fe20000400000 */
[-C--:B0-----:R-:W-:Y:S01]  /*14c30*/  FMUL R3, R32, R2.reuse ;  /* 0x0000000220037220 */ /* 0x081fe20000400000 */
[-C--:B------:R-:W-:Y:S01]  /*14c40*/  FMUL R33, R33, R2.reuse ;  /* 0x0000000221217220 */ /* 0x080fe20000400000 */
[-C--:B-1----:R-:W-:Y:S01]  /*14c50*/  FMUL R11, R34, R2.reuse ;  /* 0x00000002220b7220 */ /* 0x082fe20000400000 */
[----:B--2---:R-:W-:Y:S01]  /*14c60*/  @P6 IMAD.MOV.U32 R6, RZ, RZ, R8 ;  /* 0x000000ffff066224 */ /* 0x004fe200078e0008 */
[----:B------:R-:W-:Y:S01]  /*14c70*/  @P6 MOV R7, R9 ;  /* 0x0000000900076202 */ /* 0x000fe20000000f00 */
[----:B------:R-:W-:Y:S01]  /*14c80*/  @P4 STG.E desc[UR36][R8.64+0x24], R31 ;  /* 0x0000241f08004986 */ /* 0x000fe2000c101924 */
[----:B------:R-:W-:-:S03]  /*14c90*/  FMUL R35, R35, R2 ;  /* 0x0000000223237220 */ /* 0x000fc60000400000 */
[----:B------:R-:W-:Y:S04]  /*14ca0*/  @P3 STG.E desc[UR36][R4.64+0x40], R3 ;  /* 0x0000400304003986 */ /* 0x000fe8000c101924 */
[----:B------:R-:W-:Y:S01]  /*14cb0*/  @P5 STG.E desc[UR36][R4.64+0x44], R33 ;  /* 0x0000442104005986 */ /* 0x000fe2000c101924 */
[----:B------:R-:W-:-:S03]  /*14cc0*/  ISETP.GT.AND P5, PT, R0, 0x18, P0 ;  /* 0x000000180000780c */ /* 0x000fc600007a4270 */
[----:B------:R0:W-:Y:S01]  /*14cd0*/  @P6 STG.E desc[UR36][R6.64+0x40], R11 ;  /* 0x0000400b06006986 */ /* 0x0001e2000c101924 */
[C---:B------:R-:W-:Y:S02]  /*14ce0*/  ISETP.GT.AND P3, PT, R0.reuse, 0x18, P1 ;  /* 0x000000180000780c */ /* 0x040fe40000f64270 */
[----:B------:R-:W-:Y:S01]  /*14cf0*/  ISETP.GT.AND P4, PT, R0, 0x19, P1 ;  /* 0x000000190000780c */ /* 0x000fe20000f84270 */
[----:B0-----:R-:W-:Y:S01]  /*14d00*/  @P2 IMAD.MOV.U32 R6, RZ, RZ, R8 ;  /* 0x000000ffff062224 */ /* 0x001fe200078e0008 */
[----:B------:R-:W-:-:S05]  /*14d10*/  @P2 MOV R7, R9 ;  /* 0x0000000900072202 */ /* 0x000fca0000000f00 */
[----:B------:R0:W-:Y:S01]  /*14d20*/  @P2 STG.E desc[UR36][R6.64+0x44], R35 ;  /* 0x0000442306002986 */ /* 0x0001e2000c101924 */
[----:B------:R-:W-:Y:S01]  /*14d30*/  ISETP.GT.AND P2, PT, R0, 0x19, P0 ;  /* 0x000000190000780c */ /* 0x000fe20000744270 */
[-C--:B------:R-:W-:Y:S01]  /*14d40*/  FMUL R13, R36, R2.reuse ;  /* 0x00000002240d7220 */ /* 0x080fe20000400000 */
[-C--:B------:R-:W-:Y:S01]  /*14d50*/  FMUL R37, R37, R2.reuse ;  /* 0x0000000225257220 */ /* 0x080fe20000400000 */
[-C--:B------:R-:W-:Y:S01]  /*14d60*/  FMUL R3, R38, R2.reuse ;  /* 0x0000000226037220 */ /* 0x080fe20000400000 */
[C---:B------:R-:W-:Y:S02]  /*14d70*/  ISETP.GT.AND P6, PT, R0.reuse, 0x21, P1 ;  /* 0x000000210000780c */ /* 0x040fe40000fc4270 */
[----:B------:R-:W-:Y:S01]  /*14d80*/  @P3 STG.E desc[UR36][R4.64+0x60], R13 ;  /* 0x0000600d04003986 */ /* 0x000fe2000c101924 */
[--C-:B0-----:R-:W-:Y:S01]  /*14d90*/  @P5 IMAD.MOV.U32 R6, RZ, RZ, R8.reuse ;  /* 0x000000ffff065224 */ /* 0x101fe200078e0008 */
[-C--:B------:R-:W-:Y:S02]  /*14da0*/  @P5 MOV R7, R9.reuse ;  /* 0x0000000900075202 */ /* 0x080fe40000000f00 */
[----:B------:R-:W-:Y:S01]  /*14db0*/  @P4 STG.E desc[UR36][R4.64+0x64], R37 ;  /* 0x0000642504004986 */ /* 0x000fe2000c101924 */
[C---:B------:R-:W-:Y:S01]  /*14dc0*/  ISETP.GT.AND P3, PT, R0.reuse, 0x20, P1 ;  /* 0x000000200000780c */ /* 0x040fe20000f64270 */
[-C--:B------:R-:W-:Y:S01]  /*14dd0*/  FMUL R39, R39, R2.reuse ;  /* 0x0000000227277220 */ /* 0x080fe20000400000 */
[----:B------:R-:W-:Y:S01]  /*14de0*/  ISETP.GT.AND P4, PT, R0, 0x20, P0 ;  /* 0x000000200000780c */ /* 0x000fe20000784270 */
[----:B------:R0:W-:Y:S01]  /*14df0*/  @P5 STG.E desc[UR36][R6.64+0x60], R3 ;  /* 0x0000600306005986 */ /* 0x0001e2000c101924 */
[-C--:B------:R-:W-:Y:S01]  /*14e00*/  FMUL R11, R40, R2.reuse ;  /* 0x00000002280b7220 */ /* 0x080fe20000400000 */
[----:B------:R-:W-:Y:S01]  /*14e10*/  FMUL R41, R41, R2 ;  /* 0x0000000229297220 */ /* 0x000fe20000400000 */
[----:B0-----:R-:W-:Y:S01]  /*14e20*/  @P2 IMAD.MOV.U32 R6, RZ, RZ, R8 ;  /* 0x000000ffff062224 */ /* 0x001fe200078e0008 */
[----:B------:R-:W-:-:S05]  /*14e30*/  @P2 MOV R7, R9 ;  /* 0x0000000900072202 */ /* 0x000fca0000000f00 */
[----:B------:R0:W-:Y:S01]  /*14e40*/  @P2 STG.E desc[UR36][R6.64+0x64], R39 ;  /* 0x0000642706002986 */ /* 0x0001e2000c101924 */
[----:B------:R-:W-:Y:S01]  /*14e50*/  ISETP.GT.AND P2, PT, R0, 0x21, P0 ;  /* 0x000000210000780c */ /* 0x000fe20000744270 */
[----:B------:R-:W-:Y:S01]  /*14e60*/  FMUL R13, R42, R2 ;  /* 0x000000022a0d7220 */ /* 0x000fe20000400000 */
[C---:B------:R-:W-:Y:S01]  /*14e70*/  ISETP.GT.AND P5, PT, R0.reuse, 0x29, P1 ;  /* 0x000000290000780c */ /* 0x040fe20000fa4270 */
[----:B------:R1:W-:Y:S01]  /*14e80*/  @P3 STG.E desc[UR36][R4.64+0x80], R11 ;  /* 0x0000800b04003986 */ /* 0x0003e2000c101924 */
[----:B------:R-:W-:-:S03]  /*14e90*/  ISETP.GT.AND P3, PT, R0, 0x28, P1 ;  /* 0x000000280000780c */ /* 0x000fc60000f64270 */
[----:B------:R-:W-:Y:S01]  /*14ea0*/  @P6 STG.E desc[UR36][R4.64+0x84], R41 ;  /* 0x0000842904006986 */ /* 0x000fe2000c101924 */
[----:B------:R-:W-:Y:S01]  /*14eb0*/  ISETP.GT.AND P6, PT, R0, 0x28, P0 ;  /* 0x000000280000780c */ /* 0x000fe200007c4270 */
[----:B0-----:R-:W-:Y:S01]  /*14ec0*/  @P4 IMAD.MOV.U32 R6, RZ, RZ, R8 ;  /* 0x000000ffff064224 */ /* 0x001fe200078e0008 */
[----:B------:R-:W-:Y:S01]  /*14ed0*/  @P4 MOV R7, R9 ;  /* 0x0000000900074202 */ /* 0x000fe20000000f00 */
[-C--:B------:R-:W-:Y:S01]  /*14ee0*/  FMUL R43, R43, R2.reuse ;  /* 0x000000022b2b7220 */ /* 0x080fe20000400000 */
[----:B------:R-:W-:-:S03]  /*14ef0*/  FMUL R45, R45, R2 ;  /* 0x000000022d2d7220 */ /* 0x000fc60000400000 */
[----:B------:R0:W-:Y:S01]  /*14f00*/  @P4 STG.E desc[UR36][R6.64+0x80], R13 ;  /* 0x0000800d06004986 */ /* 0x0001e2000c101924 */
[----:B------:R-:W-:Y:S01]  /*14f10*/  ISETP.GT.AND P4, PT, R0, 0x29, P0 ;  /* 0x000000290000780c */ /* 0x000fe20000784270 */
[-C--:B------:R-:W-:Y:S01]  /*14f20*/  FMUL R3, R44, R2.reuse ;  /* 0x000000022c037220 */ /* 0x080fe20000400000 */
[----:B-1----:R-:W-:Y:S01]  /*14f30*/  FMUL R11, R46, R2 ;  /* 0x000000022e0b7220 */ /* 0x002fe20000400000 */
[----:B0-----:R-:W-:Y:S01]  /*14f40*/  @P2 IMAD.MOV.U32 R6, RZ, RZ, R8 ;  /* 0x000000ffff062224 */ /* 0x001fe200078e0008 */
[----:B------:R-:W-:-:S05]  /*14f50*/  @P2 MOV R7, R9 ;  /* 0x0000000900072202 */ /* 0x000fca0000000f00 */
[----:B------:R0:W-:Y:S04]  /*14f60*/  @P2 STG.E desc[UR36][R6.64+0x84], R43 ;  /* 0x0000842b06002986 */ /* 0x0001e8000c101924 */
[----:B------:R-:W-:Y:S01]  /*14f70*/  @P5 STG.E desc[UR36][R4.64+0xa4], R45 ;  /* 0x0000a42d04005986 */ /* 0x000fe2000c101924 */
[----:B------:R-:W-:-:S03]  /*14f80*/  ISETP.GT.AND P5, PT, R0, 0x31, P1 ;  /* 0x000000310000780c */ /* 0x000fc60000fa4270 */
[----:B------:R1:W-:Y:S01]  /*14f90*/  @P3 STG.E desc[UR36][R4.64+0xa0], R3 ;  /* 0x0000a00304003986 */ /* 0x0003e2000c101924 */
[C---:B------:R-:W-:Y:S01]  /*14fa0*/  ISETP.GT.AND P3, PT, R0.reuse, 0x30, P0 ;  /* 0x000000300000780c */ /* 0x040fe20000764270 */
[--C-:B0-----:R-:W-:Y:S01]  /*14fb0*/  @P6 IMAD.MOV.U32 R6, RZ, RZ, R8.reuse ;  /* 0x000000ffff066224 */ /* 0x101fe200078e0008 */
[-C--:B------:R-:W-:Y:S02]  /*14fc0*/  @P6 MOV R7, R9.reuse ;  /* 0x0000000900076202 */ /* 0x080fe40000000f00 */
[C---:B------:R-:W-:Y:S01]  /*14fd0*/  ISETP.GT.AND P2, PT, R0.reuse, 0x30, P1 ;  /* 0x000000300000780c */ /* 0x040fe20000f44270 */
[-C--:B------:R-:W-:Y:S02]  /*14fe0*/  FMUL R47, R47, R2.reuse ;  /* 0x000000022f2f7220 */ /* 0x080fe40000400000 */
[----:B------:R0:W-:Y:S01]  /*14ff0*/  @P6 STG.E desc[UR36][R6.64+0xa0], R11 ;  /* 0x0000a00b06006986 */ /* 0x0001e2000c101924 */
[-C--:B------:R-:W-:Y:S01]  /*15000*/  FMUL R49, R49, R2.reuse ;  /* 0x0000000231317220 */ /* 0x080fe20000400000 */
[----:B------:R-:W-:Y:S01]  /*15010*/  ISETP.GT.AND P6, PT, R0, 0x31, P0 ;  /* 0x000000310000780c */ /* 0x000fe200007c4270 */
[-C--:B------:R-:W-:Y:S01]  /*15020*/  FMUL R13, R48, R2.reuse ;  /* 0x00000002300d7220 */ /* 0x080fe20000400000 */
[----:B-1----:R-:W-:Y:S01]  /*15030*/  FMUL R3, R50, R2 ;  /* 0x0000000232037220 */ /* 0x002fe20000400000 */
[----:B0-----:R-:W-:Y:S01]  /*15040*/  @P4 IMAD.MOV.U32 R6, RZ, RZ, R8 ;  /* 0x000000ffff064224 */ /* 0x001fe200078e0008 */
[----:B------:R-:W-:-:S05]  /*15050*/  @P4 MOV R7, R9 ;  /* 0x0000000900074202 */ /* 0x000fca0000000f00 */
[----:B------:R0:W-:Y:S04]  /*15060*/  @P4 STG.E desc[UR36][R6.64+0xa4], R47 ;  /* 0x0000a42f06004986 */ /* 0x0001e8000c101924 */
[----:B------:R-:W-:Y:S01]  /*15070*/  @P5 STG.E desc[UR36][R4.64+0xc4], R49 ;  /* 0x0000c43104005986 */ /* 0x000fe2000c101924 */
[C---:B------:R-:W-:Y:S02]  /*15080*/  ISETP.GT.AND P5, PT, R0.reuse, 0x38, P0 ;  /* 0x000000380000780c */ /* 0x040fe400007a4270 */
[----:B------:R-:W-:Y:S01]  /*15090*/  ISETP.GT.AND P4, PT, R0, 0x38, P1 ;  /* 0x000000380000780c */ /* 0x000fe20000f84270 */
[----:B------:R1:W-:Y:S01]  /*150a0*/  @P2 STG.E desc[UR36][R4.64+0xc0], R13 ;  /* 0x0000c00d04002986 */ /* 0x0003e2000c101924 */
[----:B0-----:R-:W-:Y:S01]  /*150b0*/  @P3 IMAD.MOV.U32 R6, RZ, RZ, R8 ;  /* 0x000000ffff063224 */ /* 0x001fe200078e0008 */
[----:B------:R-:W-:-:S02]  /*150c0*/  @P3 MOV R7, R9 ;  /* 0x0000000900073202 */ /* 0x000fc40000000f00 */
[C---:B------:R-:W-:Y:S01]  /*150d0*/  ISETP.GT.AND P2, PT, R0.reuse, 0x39, P1 ;  /* 0x000000390000780c */ /* 0x040fe20000f44270 */
[-C--:B------:R-:W-:Y:S02]  /*150e0*/  FMUL R51, R51, R2.reuse ;  /* 0x0000000233337220 */ /* 0x080fe40000400000 */
[----:B------:R0:W-:Y:S01]  /*150f0*/  @P3 STG.E desc[UR36][R6.64+0xc0], R3 ;  /* 0x0000c00306003986 */ /* 0x0001e2000c101924 */
[----:B------:R-:W-:Y:S01]  /*15100*/  ISETP.GT.AND P3, PT, R0, 0x39, P0 ;  /* 0x000000390000780c */ /* 0x000fe20000764270 */
[-C--:B------:R-:W-:Y:S01]  /*15110*/  FMUL R11, R52, R2.reuse ;  /* 0x00000002340b7220 */ /* 0x080fe20000400000 */
[-C--:B------:R-:W-:Y:S01]  /*15120*/  FMUL R53, R53, R2.reuse ;  /* 0x0000000235357220 */ /* 0x080fe20000400000 */
[----:B-1----:R-:W-:Y:S01]  /*15130*/  FMUL R13, R54, R2 ;  /* 0x00000002360d7220 */ /* 0x002fe20000400000 */
[----:B0-----:R-:W-:Y:S01]  /*15140*/  @P6 IMAD.MOV.U32 R6, RZ, RZ, R8 ;  /* 0x000000ffff066224 */ /* 0x001fe200078e0008 */
[----:B------:R-:W-:-:S05]  /*15150*/  @P6 MOV R7, R9 ;  /* 0x0000000900076202 */ /* 0x000fca0000000f00 */
[----:B------:R0:W-:Y:S01]  /*15160*/  @P6 STG.E desc[UR36][R6.64+0xc4], R51 ;  /* 0x0000c43306006986 */ /* 0x0001e2000c101924 */
[C---:B------:R-:W-:Y:S01]  /*15170*/  ISETP.GT.AND P6, PT, R0.reuse, 0x41, P1 ;  /* 0x000000410000780c */ /* 0x040fe20000fc4270 */
[----:B------:R-:W-:Y:S02]  /*15180*/  FMUL R55, R55, R2 ;  /* 0x0000000237377220 */ /* 0x000fe40000400000 */
[----:B------:R-:W-:Y:S01]  /*15190*/  @P4 STG.E desc[UR36][R4.64+0xe0], R11 ;  /* 0x0000e00b04004986 */ /* 0x000fe2000c101924 */
[----:B------:R-:W-:-:S03]  /*151a0*/  ISETP.GT.AND P4, PT, R0, 0x40, P1 ;  /* 0x000000400000780c */ /* 0x000fc60000f84270 */
[----:B------:R-:W-:Y:S01]  /*151b0*/  @P2 STG.E desc[UR36][R4.64+0xe4], R53 ;  /* 0x0000e43504002986 */ /* 0x000fe2000c101924 */
[----:B0-----:R-:W-:Y:S01]  /*151c0*/  @P5 IMAD.MOV.U32 R6, RZ, RZ, R8 ;  /* 0x000000ffff065224 */ /* 0x001fe200078e0008 */
[----:B------:R-:W-:Y:S02]  /*151d0*/  @P5 MOV R7, R9 ;  /* 0x0000000900075202 */ /* 0x000fe40000000f00 */
[----:B------:R-:W-:-:S03]  /*151e0*/  ISETP.GT.AND P2, PT, R0, 0x40, P0 ;  /* 0x000000400000780c */ /* 0x000fc60000744270 */
[----:B------:R0:W-:Y:S01]  /*151f0*/  @P5 STG.E desc[UR36][R6.64+0xe0], R13 ;  /* 0x0000e00d06005986 */ /* 0x0001e2000c101924 */
[-C--:B------:R-:W-:Y:S01]  /*15200*/  FMUL R57, R57, R2.reuse ;  /* 0x0000000239397220 */ /* 0x080fe20000400000 */
[----:B------:R-:W-:Y:S01]  /*15210*/  FMUL R3, R56, R2 ;  /* 0x0000000238037220 */ /* 0x000fe20000400000 */
[----:B0-----:R-:W-:Y:S01]  /*15220*/  @P3 IMAD.MOV.U32 R6, RZ, RZ, R8 ;  /* 0x000000ffff063224 */ /* 0x001fe200078e0008 */
[----:B------:R-:W-:-:S05]  /*15230*/  @P3 MOV R7, R9 ;  /* 0x0000000900073202 */ /* 0x000fca0000000f00 */
[----:B------:R0:W-:Y:S01]  /*15240*/  @P3 STG.E desc[UR36][R6.64+0xe4], R55 ;  /* 0x0000e43706003986 */ /* 0x0001e2000c101924 */
[----:B------:R-:W-:Y:S01]  /*15250*/  ISETP.GT.AND P3, PT, R0, 0x41, P0 ;  /* 0x000000410000780c */ /* 0x000fe20000764270 */
[----:B------:R-:W-:Y:S02]  /*15260*/  FMUL R11, R58, R2 ;  /* 0x000000023a0b7220 */ /* 0x000fe40000400000 */
        /* <DEDUP_REMOVED lines=16> */
[----:B------:R-:W-:-:S03]  /*15370*/  FMUL R63, R63, R2 ;  /* 0x000000023f3f7220 */ /* 0x000fc60000400000 */
[----:B------:R-:W-:Y:S01]  /*15380*/  @P4 STG.E desc[UR36][R4.64+0x124], R61 ;  /* 0x0001243d04004986 */ /* 0x000fe2000c101924 */
[----:B------:R-:W-:-:S03]  /*15390*/  ISETP.GT.AND P4, PT, R0, 0x51, P1 ;  /* 0x000000510000780c */ /* 0x000fc60000f84270 */
[----:B------:R-:W-:Y:S01]  /*153a0*/  @P5 STG.E desc[UR36][R4.64+0x120], R13 ;  /* 0x0001200d04005986 */ /* 0x000fe2000c101924 */
[----:B0-----:R-:W-:Y:S01]  /*153b0*/  @P6 IMAD.MOV.U32 R6, RZ, RZ, R8 ;  /* 0x000000ffff066224 */ /* 0x001fe200078e0008 */
[----:B------:R-:W-:Y:S02]  /*153c0*/  @P6 MOV R7, R9 ;  /* 0x0000000900076202 */ /* 0x000fe40000000f00 */
[----:B------:R-:W-:-:S03]  /*153d0*/  ISETP.GT.AND P5, PT, R0, 0x50, P0 ;  /* 0x000000500000780c */ /* 0x000fc600007a4270 */
[----:B------:R0:W-:Y:S01]  /*153e0*/  @P6 STG.E desc[UR36][R6.64+0x120], R3 ;  /* 0x0001200306006986 */ /* 0x0001e2000c101924 */
[----:B------:R-:W-:Y:S01]  /*153f0*/  ISETP.GT.AND P3, PT, R0, 0x50, P1 ;  /* 0x000000500000780c */ /* 0x000fe20000f64270 */
[----:B------:R-:W-:Y:S01]  /*15400*/  FMUL R65, R65, R2 ;  /* 0x0000000241417220 */ /* 0x000fe20000400000 */
[----:B0-----:R-:W-:Y:S01]  /*15410*/  @P2 IMAD.MOV.U32 R6, RZ, RZ, R8 ;  /* 0x000000ffff062224 */ /* 0x001fe200078e0008 */
[----:B------:R-:W-:-:S05]  /*15420*/  @P2 MOV R7, R9 ;  /* 0x0000000900072202 */ /* 0x000fca0000000f00 */
[----:B------:R0:W-:Y:S01]  /*15430*/  @P2 STG.E desc[UR36][R6.64+0x124], R63 ;  /* 0x0001243f06002986 */ /* 0x0001e2000c101924 */
[----:B------:R-:W-:Y:S01]  /*15440*/  ISETP.GT.AND P2, PT, R0, 0x51, P0 ;  /* 0x000000510000780c */ /* 0x000fe20000744270 */
[-C--:B------:R-:W-:Y:S02]  /*15450*/  FMUL R11, R64, R2.reuse ;  /* 0x00000002400b7220 */ /* 0x080fe40000400000 */
[----:B------:R-:W-:Y:S01]  /*15460*/  @P4 STG.E desc[UR36][R4.64+0x144], R65 ;  /* 0x0001444104004986 */ /* 0x000fe2000c101924 */
[----:B------:R-:W-:Y:S01]  /*15470*/  ISETP.GT.AND P4, PT, R0, 0x58, P0 ;  /* 0x000000580000780c */ /* 0x000fe20000784270 */
[-C--:B------:R-:W-:Y:S01]  /*15480*/  FMUL R13, R66, R2.reuse ;  /* 0x00000002420d7220 */ /* 0x080fe20000400000 */
[C---:B------:R-:W-:Y:S01]  /*15490*/  ISETP.GT.AND P6, PT, R0.reuse, 0x59, P1 ;  /* 0x000000590000780c */ /* 0x040fe20000fc4270 */
[----:B------:R1:W-:Y:S01]  /*154a0*/  @P3 STG.E desc[UR36][R4.64+0x140], R11 ;  /* 0x0001400b04003986 */ /* 0x0003e2000c101924 */
[----:B------:R-:W-:Y:S01]  /*154b0*/  ISETP.GT.AND P3, PT, R0, 0x58, P1 ;  /* 0x000000580000780c */ /* 0x000fe20000f64270 */
[----:B0-----:R-:W-:Y:S01]  /*154c0*/  @P5 IMAD.MOV.U32 R6, RZ, RZ, R8 ;  /* 0x000000ffff065224 */ /* 0x001fe200078e0008 */
[----:B------:R-:W-:Y:S01]  /*154d0*/  @P5 MOV R7, R9 ;  /* 0x0000000900075202 */ /* 0x000fe20000000f00 */
[----:B------:R-:W-:-:S04]  /*154e0*/  FMUL R67, R67, R2 ;  /* 0x0000000243437220 */ /* 0x000fc80000400000 */
[----:B------:R0:W-:Y:S01]  /*154f0*/  @P5 STG.E desc[UR36][R6.64+0x140], R13 ;  /* 0x0001400d06005986 */ /* 0x0001e2000c101924 */
[-C--:B------:R-:W-:Y:S01]  /*15500*/  FMUL R3, R68, R2.reuse ;  /* 0x0000000244037220 */ /* 0x080fe20000400000 */
[-C--:B------:R-:W-:Y:S01]  /*15510*/  FMUL R69, R69, R2.reuse ;  /* 0x0000000245457220 */ /* 0x080fe20000400000 */
[----:B-1----:R-:W-:Y:S01]  /*15520*/  FMUL R11, R70, R2 ;  /* 0x00000002460b7220 */ /* 0x002fe20000400000 */
[----:B0-----:R-:W-:Y:S01]  /*15530*/  @P2 IMAD.MOV.U32 R6, RZ, RZ, R8 ;  /* 0x000000ffff062224 */ /* 0x001fe200078e0008 */
[----:B------:R-:W-:-:S05]  /*15540*/  @P2 MOV R7, R9 ;  /* 0x0000000900072202 */ /* 0x000fca0000000f00 */
[----:B------:R0:W-:Y:S01]  /*15550*/  @P2 STG.E desc[UR36][R6.64+0x144], R67 ;  /* 0x0001444306002986 */ /* 0x0001e2000c101924 */
[----:B------:R-:W-:-:S03]  /*15560*/  ISETP.GT.AND P2, PT, R0, 0x59, P0 ;  /* 0x000000590000780c */ /* 0x000fc60000744270 */
[----:B------:R-:W-:Y:S04]  /*15570*/  @P3 STG.E desc[UR36][R4.64+0x160], R3 ;  /* 0x0001600304003986 */ /* 0x000fe8000c101924 */
[----:B------:R-:W-:Y:S01]  /*15580*/  @P6 STG.E desc[UR36][R4.64+0x164], R69 ;  /* 0x0001644504006986 */ /* 0x000fe2000c101924 */
[----:B0-----:R-:W-:Y:S01]  /*15590*/  @P4 IMAD.MOV.U32 R6, RZ, RZ, R8 ;  /* 0x000000ffff064224 */ /* 0x001fe200078e0008 */
[----:B------:R-:W-:-:S05]  /*155a0*/  @P4 MOV R7, R9 ;  /* 0x0000000900074202 */ /* 0x000fca0000000f00 */
[----:B------:R0:W-:Y:S01]  /*155b0*/  @P4 STG.E desc[UR36][R6.64+0x160], R11 ;  /* 0x0001600b06004986 */ /* 0x0001e2000c101924 */
[C---:B------:R-:W-:Y:S02]  /*155c0*/  ISETP.GT.AND P4, PT, R0.reuse, 0x60, P0 ;  /* 0x000000600000780c */ /* 0x040fe40000784270 */
[C---:B------:R-:W-:Y:S02]  /*155d0*/  ISETP.GT.AND P5, PT, R0.reuse, 0x61, P1 ;  /* 0x000000610000780c */ /* 0x040fe40000fa4270 */
[C---:B------:R-:W-:Y:S01]  /*155e0*/  ISETP.GT.AND P3, PT, R0.reuse, 0x60, P1 ;  /* 0x000000600000780c */ /* 0x040fe20000f64270 */
[-C--:B------:R-:W-:Y:S01]  /*155f0*/  FMUL R71, R71, R2.reuse ;  /* 0x0000000247477220 */ /* 0x080fe20000400000 */
[----:B------:R-:W-:Y:S01]  /*15600*/  ISETP.GT.AND P6, PT, R0, 0x61, P0 ;  /* 0x000000610000780c */ /* 0x000fe200007c4270 */
[-C--:B------:R-:W-:Y:S01]  /*15610*/  FMUL R73, R73, R2.reuse ;  /* 0x0000000249497220 */ /* 0x080fe20000400000 */
[----:B0-----:R-:W-:Y:S01]  /*15620*/  @P2 IMAD.MOV.U32 R6, RZ, RZ, R8 ;  /* 0x000000ffff062224 */ /* 0x001fe200078e0008 */
[----:B------:R-:W-:Y:S01]  /*15630*/  @P2 MOV R7, R9 ;  /* 0x0000000900072202 */ /* 0x000fe20000000f00 */
[-C--:B------:R-:W-:Y:S01]  /*15640*/  FMUL R13, R72, R2.reuse ;  /* 0x00000002480d7220 */ /* 0x080fe20000400000 */
[----:B------:R-:W-:-:S03]  /*15650*/  FMUL R3, R74, R2 ;  /* 0x000000024a037220 */ /* 0x000fc60000400000 */
        /* <DEDUP_REMOVED lines=15> */
[-C--:B------:R-:W-:Y:S01]  /*15750*/  FMUL R11, R76, R2.reuse ;  /* 0x000000024c0b7220 */ /* 0x080fe20000400000 */
[----:B------:R-:W-:Y:S01]  /*15760*/  FMUL R13, R78, R2 ;  /* 0x000000024e0d7220 */ /* 0x000fe20000400000 */
        /* <DEDUP_REMOVED lines=16> */
[----:B------:R-:W-:Y:S01]  /*15870*/  ISETP.GT.AND P6, PT, R0, 0x79, P1 ;  /* 0x000000790000780c */ /* 0x000fe20000fc4270 */
[----:B------:R-:W-:Y:S02]  /*15880*/  FMUL R83, R83, R2 ;  /* 0x0000000253537220 */ /* 0x000fe40000400000 */
[----:B------:R-:W-:Y:S04]  /*15890*/  @P4 STG.E desc[UR36][R4.64+0x1c0], R3 ;  /* 0x0001c00304004986 */ /* 0x000fe8000c101924 */
[----:B------:R-:W-:Y:S01]  /*158a0*/  @P2 STG.E desc[UR36][R4.64+0x1c4], R81 ;  /* 0x0001c45104002986 */ /* 0x000fe2000c101924 */
[----:B0-----:R-:W-:Y:S01]  /*158b0*/  @P5 IMAD.MOV.U32 R6, RZ, RZ, R8 ;  /* 0x000000ffff065224 */ /* 0x001fe200078e0008 */
[----:B------:R-:W-:-:S02]  /*158c0*/  @P5 MOV R7, R9 ;  /* 0x0000000900075202 */ /* 0x000fc40000000f00 */
        /* <DEDUP_REMOVED lines=31> */
[----:B------:R-:W-:-:S05]  /*15ac0*/  @P6 MOV R7, R9 ;  /* 0x0000000900076202 */ /* 0x000fca0000000f00 */
        /* <DEDUP_REMOVED lines=76> */
[----:B------:R1:W-:Y:S01]  /*15f90*/  @P4 STG.E desc[UR36][R4.64+0x2a0], R3 ;  /* 0x0002a00304004986 */ /* 0x0003e2000c101924 */
[----:B------:R-:W-:-:S03]  /*15fa0*/  ISETP.GT.AND P4, PT, R0, 0xb0, P1 ;  /* 0x000000b00000780c */ /* 0x000fc60000f84270 */
[----:B------:R-:W-:Y:S01]  /*15fb0*/  @P2 STG.E desc[UR36][R4.64+0x2a4], R109 ;  /* 0x0002a46d04002986 */ /* 0x000fe2000c101924 */
[----:B0-----:R-:W-:Y:S01]  /*15fc0*/  @P5 IMAD.MOV.U32 R6, RZ, RZ, R8 ;  /* 0x000000ffff065224 */ /* 0x001fe200078e0008 */
[----:B------:R-:W-:Y:S02]  /*15fd0*/  @P5 MOV R7, R9 ;  /* 0x0000000900075202 */ /* 0x000fe40000000f00 */
[----:B------:R-:W-:-:S03]  /*15fe0*/  ISETP.GT.AND P2, PT, R0, 0xb0, P0 ;  /* 0x000000b00000780c */ /* 0x000fc60000744270 */
[----:B------:R0:W-:Y:S01]  /*15ff0*/  @P5 STG.E desc[UR36][R6.64+0x2a0], R13 ;  /* 0x0002a00d06005986 */ /* 0x0001e2000c101924 */
[-C--:B------:R-:W-:Y:S01]  /*16000*/  FMUL R113, R113, R2.reuse ;  /* 0x0000000271717220 */ /* 0x080fe20000400000 */
[----:B-1----:R-:W-:Y:S01]  /*16010*/  FMUL R3, R112, R2 ;  /* 0x0000000270037220 */ /* 0x002fe20000400000 */
        /* <DEDUP_REMOVED lines=38> */
[----:B------:R-:W-:Y:S01]  /*16280*/  FMUL R13, R122, R2 ;  /* 0x000000027a0d7220 */ /* 0x000fe20000400000 */
[C---:B------:R-:W-:Y:S01]  /*16290*/  ISETP.GT.AND P6, PT, R0.reuse, 0xc9, P1 ;  /* 0x000000c90000780c */ /* 0x040fe20000fc4270 */
[----:B------:R1:W-:Y:S01]  /*162a0*/  @P3 STG.E desc[UR36][R4.64+0x300], R11 ;  /* 0x0003000b04003986 */ /* 0x0003e2000c101924 */
[----:B------:R-:W-:Y:S02]  /*162b0*/  ISETP.GT.AND P3, PT, R0, 0xc8, P1 ;  /* 0x000000c80000780c */ /* 0x000fe40000f64270 */
[----:B0-----:R-:W-:Y:S01]  /*162c0*/  @P5 MOV R6, R8 ;  /* 0x0000000800065202 */ /* 0x001fe20000000f00 */
[----:B------:R-:W-:-:S02]  /*162d0*/  @P5 IMAD.MOV.U32 R7, RZ, RZ, R9 ;  /* 0x000000ffff075224 */ /* 0x000fc400078e0009 */
[----:B------:R-:W-:-:S03]  /*162e0*/  FMUL R123, R123, R2 ;  /* 0x000000027b7b7220 */ /* 0x000fc60000400000 */
[----:B------:R0:W-:Y:S01]  /*162f0*/  @P5 STG.E desc[UR36][R6.64+0x300], R13 ;  /* 0x0003000d06005986 */ /* 0x0001e2000c101924 */
[-C--:B------:R-:W-:Y:S01]  /*16300*/  FMUL R3, R124, R2.reuse ;  /* 0x000000027c037220 */ /* 0x080fe20000400000 */
[-C--:B------:R-:W-:Y:S01]  /*16310*/  FMUL R125, R125, R2.reuse ;  /* 0x000000027d7d7220 */ /* 0x080fe20000400000 */
[----:B-1----:R-:W-:Y:S01]  /*16320*/  FMUL R11, R126, R2 ;  /* 0x000000027e0b7220 */ /* 0x002fe20000400000 */
[----:B0-----:R-:W-:Y:S02]  /*16330*/  @P2 MOV R6, R8 ;  /* 0x0000000800062202 */ /* 0x001fe40000000f00 */
        /* <DEDUP_REMOVED lines=11> */
[----:B------:R-:W-:Y:S01]  /*163f0*/  FMUL R127, R127, R2 ;  /* 0x000000027f7f7220 */ /* 0x000fe20000400000 */
[----:B------:R-:W-:Y:S02]  /*16400*/  ISETP.GT.AND P6, PT, R0, 0xd1, P0 ;  /* 0x000000d10000780c */ /* 0x000fe400007c4270 */
[----:B0-----:R-:W-:Y:S01]  /*16410*/  @P2 MOV R6, R8 ;  /* 0x0000000800062202 */ /* 0x001fe20000000f00 */
[----:B------:R-:W-:-:S02]  /*16420*/  @P2 IMAD.MOV.U32 R7, RZ, RZ, R9 ;  /* 0x000000ffff072224 */ /* 0x000fc400078e0009 */
[-C--:B------:R-:W-:Y:S01]  /*16430*/  FMUL R13, R128, R2.reuse ;  /* 0x00000002800d7220 */ /* 0x080fe20000400000 */
[-C--:B------:R-:W-:Y:S01]  /*16440*/  FMUL R129, R129, R2.reuse ;  /* 0x0000000281817220 */ /* 0x080fe20000400000 */
[-C--:B------:R-:W-:Y:S01]  /*16450*/  FMUL R3, R130, R2.reuse ;  /* 0x0000000282037220 */ /* 0x080fe20000400000 */
[----:B------:R0:W-:Y:S01]  /*16460*/  @P2 STG.E desc[UR36][R6.64+0x324], R127 ;  /* 0x0003247f06002986 */ /* 0x0001e2000c101924 */
[----:B------:R-:W-:-:S03]  /*16470*/  FMUL R131, R131, R2 ;  /* 0x0000000283837220 */ /* 0x000fc60000400000 */
[----:B------:R-:W-:Y:S01]  /*16480*/  @P3 STG.E desc[UR36][R4.64+0x340], R13 ;  /* 0x0003400d04003986 */ /* 0x000fe2000c101924 */
[----:B------:R-:W-:-:S03]  /*16490*/  ISETP.GT.AND P3, PT, R0, 0xd8, P0 ;  /* 0x000000d80000780c */ /* 0x000fc60000764270 */
[----:B------:R-:W-:Y:S01]  /*164a0*/  @P5 STG.E desc[UR36][R4.64+0x344], R129 ;  /* 0x0003448104005986 */ /* 0x000fe2000c101924 */
[----:B0-----:R-:W-:Y:S02]  /*164b0*/  @P4 MOV R6, R8 ;  /* 0x0000000800064202 */ /* 0x001fe40000000f00 */
        /* <DEDUP_REMOVED lines=10> */
[----:B------:R-:W-:Y:S01]  /*16560*/  ISETP.GT.AND P4, PT, R0, 0xe0, P1 ;  /* 0x000000e00000780c */ /* 0x000fe20000f84270 */
[----:B------:R-:W-:Y:S01]  /*16570*/  FMUL R13, R134, R2 ;  /* 0x00000002860d7220 */ /* 0x000fe20000400000 */
[----:B------:R-:W-:Y:S01]  /*16580*/  @P5 STG.E desc[UR36][R4.64+0x364], R133 ;  /* 0x0003648504005986 */ /* 0x000fe2000c101924 */
[----:B------:R-:W-:-:S03]  /*16590*/  ISETP.GT.AND P5, PT, R0, 0xe0, P0 ;  /* 0x000000e00000780c */ /* 0x000fc600007a4270 */
[----:B------:R1:W-:Y:S01]  /*165a0*/  @P2 STG.E desc[UR36][R4.64+0x360], R11 ;  /* 0x0003600b04002986 */ /* 0x0003e2000c101924 */
[----:B0-----:R-:W-:Y:S01]  /*165b0*/  @P3 MOV R6, R8 ;  /* 0x0000000800063202 */ /* 0x001fe20000000f00 */
[----:B------:R-:W-:Y:S01]  /*165c0*/  @P3 IMAD.MOV.U32 R7, RZ, RZ, R9 ;  /* 0x000000ffff073224 */ /* 0x000fe200078e0009 */
[----:B------:R-:W-:Y:S01]  /*165d0*/  ISETP.GT.AND P2, PT, R0, 0xe1, P1 ;  /* 0x000000e10000780c */ /* 0x000fe20000f44270 */
[-C--:B------:R-:W-:Y:S01]  /*165e0*/  FMUL R135, R135, R2.reuse ;  /* 0x0000000287877220 */ /* 0x080fe20000400000 */
[-C--:B------:R-:W-:Y:S02]  /*165f0*/  FMUL R3, R136, R2.reuse ;  /* 0x0000000288037220 */ /* 0x080fe40000400000 */
[----:B------:R0:W-:Y:S01]  /*16600*/  @P3 STG.E desc[UR36][R6.64+0x360], R13 ;  /* 0x0003600d06003986 */ /* 0x0001e2000c101924 */
[----:B------:R-:W-:Y:S01]  /*16610*/  ISETP.GT.AND P3, PT, R0, 0xe1, P0 ;  /* 0x000000e10000780c */ /* 0x000fe20000764270 */
[-C--:B------:R-:W-:Y:S01]  /*16620*/  FMUL R137, R137, R2.reuse ;  /* 0x0000000289897220 */ /* 0x080fe20000400000 */
[----:B-1----:R-:W-:Y:S01]  /*16630*/  FMUL R11, R138, R2 ;  /* 0x000000028a0b7220 */ /* 0x002fe20000400000 */
[----:B0-----:R-:W-:-:S02]  /*16640*/  @P6 MOV R6, R8 ;  /* 0x0000000800066202 */ /* 0x001fc40000000f00 */
[----:B------:R-:W-:-:S05]  /*16650*/  @P6 MOV R7, R9 ;  /* 0x0000000900076202 */ /* 0x000fca0000000f00 */
[----:B------:R0:W-:Y:S04]  /*16660*/  @P6 STG.E desc[UR36][R6.64+0x364], R135 ;  /* 0x0003648706006986 */ /* 0x0001e8000c101924 */
[----:B------:R1:W-:Y:S01]  /*16670*/  @P4 STG.E desc[UR36][R4.64+0x380], R3 ;  /* 0x0003800304004986 */ /* 0x0003e2000c101924 */
[C---:B------:R-:W-:Y:S02]  /*16680*/  ISETP.GT.AND P4, PT, R0.reuse, 0xe8, P0 ;  /* 0x000000e80000780c */ /* 0x040fe40000784270 */
[C---:B------:R-:W-:Y:S01]  /*16690*/  ISETP.GT.AND P6, PT, R0.reuse, 0xe9, P1 ;  /* 0x000000e90000780c */ /* 0x040fe20000fc4270 */
[----:B------:R-:W-:Y:S01]  /*166a0*/  @P2 STG.E desc[UR36][R4.64+0x384], R137 ;  /* 0x0003848904002986 */ /* 0x000fe2000c101924 */
[----:B------:R-:W-:Y:S01]  /*166b0*/  ISETP.GT.AND P2, PT, R0, 0xe8, P1 ;  /* 0x000000e80000780c */ /* 0x000fe20000f44270 */
[----:B0-----:R-:W-:Y:S01]  /*166c0*/  @P5 IMAD.MOV.U32 R6, RZ, RZ, R8 ;  /* 0x000000ffff065224 */ /* 0x001fe200078e0008 */
[----:B------:R-:W-:Y:S01]  /*166d0*/  @P5 MOV R7, R9 ;  /* 0x0000000900075202 */ /* 0x000fe20000000f00 */
[----:B------:R-:W-:-:S04]  /*166e0*/  FMUL R139, R139, R2 ;  /* 0x000000028b8b7220 */ /* 0x000fc80000400000 */
[----:B------:R0:W-:Y:S01]  /*166f0*/  @P5 STG.E desc[UR36][R6.64+0x380], R11 ;  /* 0x0003800b06005986 */ /* 0x0001e2000c101924 */
[----:B------:R-:W-:Y:S01]  /*16700*/  ISETP.GT.AND P5, PT, R0, 0xe9, P0 ;  /* 0x000000e90000780c */ /* 0x000fe200007a4270 */
[-C--:B-1----:R-:W-:Y:S01]  /*16710*/  FMUL R3, R140, R2.reuse ;  /* 0x000000028c037220 */ /* 0x082fe20000400000 */
[-C--:B------:R-:W-:Y:S01]  /*16720*/  FMUL R141, R141, R2.reuse ;  /* 0x000000028d8d7220 */ /* 0x080fe20000400000 */
[----:B------:R-:W-:Y:S01]  /*16730*/  FMUL R13, R142, R2 ;  /* 0x000000028e0d7220 */ /* 0x000fe20000400000 */
[----:B0-----:R-:W-:Y:S01]  /*16740*/  @P3 MOV R6, R8 ;  /* 0x0000000800063202 */ /* 0x001fe20000000f00 */
[----:B------:R-:W-:-:S05]  /*16750*/  @P3 IMAD.MOV.U32 R7, RZ, RZ, R9 ;  /* 0x000000ffff073224 */ /* 0x000fca00078e0009 */
[----:B------:R0:W-:Y:S01]  /*16760*/  @P3 STG.E desc[UR36][R6.64+0x384], R139 ;  /* 0x0003848b06003986 */ /* 0x0001e2000c101924 */
[----:B------:R-:W-:-:S03]  /*16770*/  ISETP.GT.AND P3, PT, R0, 0xf0, P1 ;  /* 0x000000f00000780c */ /* 0x000fc60000f64270 */
[----:B------:R-:W-:Y:S04]  /*16780*/  @P2 STG.E desc[UR36][R4.64+0x3a0], R3 ;  /* 0x0003a00304002986 */ /* 0x000fe8000c101924 */
[----:B------:R-:W-:Y:S01]  /*16790*/  @P6 STG.E desc[UR36][R4.64+0x3a4], R141 ;  /* 0x0003a48d04006986 */ /* 0x000fe2000c101924 */
[----:B0-----:R-:W-:Y:S02]  /*167a0*/  @P4 MOV R6, R8 ;  /* 0x0000000800064202 */ /* 0x001fe40000000f00 */
[----:B------:R-:W-:-:S05]  /*167b0*/  @P4 MOV R7, R9 ;  /* 0x0000000900074202 */ /* 0x000fca0000000f00 */
[----:B------:R0:W-:Y:S01]  /*167c0*/  @P4 STG.E desc[UR36][R6.64+0x3a0], R13 ;  /* 0x0003a00d06004986 */ /* 0x0001e2000c101924 */
[C---:B------:R-:W-:Y:S01]  /*167d0*/  ISETP.GT.AND P4, PT, R0.reuse, 0xf0, P0 ;  /* 0x000000f00000780c */ /* 0x040fe20000784270 */
[-C--:B------:R-:W-:Y:S01]  /*167e0*/  FMUL R143, R143, R2.reuse ;  /* 0x000000028f8f7220 */ /* 0x080fe20000400000 */
[----:B------:R-:W-:Y:S01]  /*167f0*/  ISETP.GT.AND P2, PT, R0, 0xf1, P1 ;  /* 0x000000f10000780c */ /* 0x000fe20000f44270 */
[-C--:B------:R-:W-:Y:S01]  /*16800*/  FMUL R11, R144, R2.reuse ;  /* 0x00000002900b7220 */ /* 0x080fe20000400000 */
[----:B------:R-:W-:Y:S01]  /*16810*/  ISETP.GT.AND P6, PT, R0, 0xf1, P0 ;  /* 0x000000f10000780c */ /* 0x000fe200007c4270 */
[----:B0-----:R-:W-:Y:S01]  /*16820*/  @P5 IMAD.MOV.U32 R6, RZ, RZ, R8 ;  /* 0x000000ffff065224 */ /* 0x001fe200078e0008 */
[----:B------:R-:W-:Y:S01]  /*16830*/  @P5 MOV R7, R9 ;  /* 0x0000000900075202 */ /* 0x000fe20000000f00 */
[----:B------:R-:W-:-:S04]  /*16840*/  FMUL R145, R145, R2 ;  /* 0x0000000291917220 */ /* 0x000fc80000400000 */
[----:B------:R0:W-:Y:S01]  /*16850*/  @P5 STG.E desc[UR36][R6.64+0x3a4], R143 ;  /* 0x0003a48f06005986 */ /* 0x0001e2000c101924 */
[----:B------:R-:W-:-:S03]  /*16860*/  ISETP.GT.AND P5, PT, R0, 0xf8, P0 ;  /* 0x000000f80000780c */ /* 0x000fc600007a4270 */
[----:B------:R1:W-:Y:S01]  /*16870*/  @P3 STG.E desc[UR36][R4.64+0x3c0], R11 ;  /* 0x0003c00b04003986 */ /* 0x0003e2000c101924 */
[----:B------:R-:W-:Y:S01]  /*16880*/  ISETP.GT.AND P3, PT, R0, 0xf8, P1 ;  /* 0x000000f80000780c */ /* 0x000fe20000f64270 */
[----:B------:R-:W-:Y:S01]  /*16890*/  FMUL R3, R146, R2 ;  /* 0x0000000292037220 */ /* 0x000fe20000400000 */
[C---:B------:R-:W-:Y:S01]  /*168a0*/  ISETP.GT.AND P1, PT, R0.reuse, 0xf9, P1 ;  /* 0x000000f90000780c */ /* 0x040fe20000f24270 */
[----:B------:R-:W-:Y:S01]  /*168b0*/  @P2 STG.E desc[UR36][R4.64+0x3c4], R145 ;  /* 0x0003c49104002986 */ /* 0x000fe2000c101924 */
[----:B0-----:R-:W-:Y:S01]  /*168c0*/  @P4 MOV R6, R8 ;  /* 0x0000000800064202 */ /* 0x001fe20000000f00 */
[----:B------:R-:W-:Y:S01]  /*168d0*/  @P4 IMAD.MOV.U32 R7, RZ, RZ, R9 ;  /* 0x000000ffff074224 */ /* 0x000fe200078e0009 */
[----:B------:R-:W-:Y:S01]  /*168e0*/  ISETP.GT.AND P0, PT, R0, 0xf9, P0 ;  /* 0x000000f90000780c */ /* 0x000fe20000704270 */
[-C--:B------:R-:W-:Y:S01]  /*168f0*/  FMUL R147, R147, R2.reuse ;  /* 0x0000000293937220 */ /* 0x080fe20000400000 */
[-C--:B------:R-:W-:Y:S02]  /*16900*/  FMUL R13, R148, R2.reuse ;  /* 0x00000002940d7220 */ /* 0x080fe40000400000 */
[----:B------:R0:W-:Y:S01]  /*16910*/  @P4 STG.E desc[UR36][R6.64+0x3c0], R3 ;  /* 0x0003c00306004986 */ /* 0x0001e2000c101924 */
[-C--:B------:R-:W-:Y:S01]  /*16920*/  FMUL R149, R149, R2.reuse ;  /* 0x0000000295957220 */ /* 0x080fe20000400000 */
[-C--:B-1----:R-:W-:Y:S01]  /*16930*/  FMUL R11, R150, R2.reuse ;  /* 0x00000002960b7220 */ /* 0x082fe20000400000 */
[----:B------:R-:W-:Y:S01]  /*16940*/  FMUL R151, R151, R2 ;  /* 0x0000000297977220 */ /* 0x000fe20000400000 */
[----:B0-----:R-:W-:-:S02]  /*16950*/  @P6 MOV R6, R8 ;  /* 0x0000000800066202 */ /* 0x001fc40000000f00 */
[----:B------:R-:W-:-:S05]  /*16960*/  @P6 MOV R7, R9 ;  /* 0x0000000900076202 */ /* 0x000fca0000000f00 */
[----:B------:R-:W-:Y:S04]  /*16970*/  @P6 STG.E desc[UR36][R6.64+0x3c4], R147 ;  /* 0x0003c49306006986 */ /* 0x000fe8000c101924 */
[----:B------:R-:W-:Y:S04]  /*16980*/  @P3 STG.E desc[UR36][R4.64+0x3e0], R13 ;  /* 0x0003e00d04003986 */ /* 0x000fe8000c101924 */
[----:B------:R0:W-:Y:S02]  /*16990*/  @P1 STG.E desc[UR36][R4.64+0x3e4], R149 ;  /* 0x0003e49504001986 */ /* 0x0001e4000c101924 */
[----:B0-----:R-:W-:Y:S01]  /*169a0*/  @P5 IMAD.MOV.U32 R4, RZ, RZ, R8 ;  /* 0x000000ffff045224 */ /* 0x001fe200078e0008 */
[----:B------:R-:W-:-:S05]  /*169b0*/  @P5 MOV R5, R9 ;  /* 0x0000000900055202 */ /* 0x000fca0000000f00 */
[----:B------:R0:W-:Y:S04]  /*169c0*/  @P5 STG.E desc[UR36][R4.64+0x3e0], R11 ;  /* 0x0003e00b04005986 */ /* 0x0001e8000c101924 */
[----:B------:R0:W-:Y:S02]  /*169d0*/  @P0 STG.E desc[UR36][R8.64+0x3e4], R151 ;  /* 0x0003e49708000986 */ /* 0x0001e4000c101924 */
.L_x_542:
[----:B------:R-:W-:Y:S05]  /*169e0*/  BSYNC B0 ;  /* 0x0000000000007941 */ /* 0x000fea0003800000 */
.L_x_34:
[----:B0-----:R-:W5:Y:S04]  /*169f0*/  LDL.LU R5, [R1+0x200] ;  /* 0x0002000001057983 */ /* 0x001f680000300800 */
[----:B------:R-:W5:Y:S01]  /*16a00*/  LDL.LU R4, [R1+0x204] ;  /* 0x0002040001047983 */ /* 0x000f620000300800 */
[----:B------:R-:W-:Y:S01]  /*16a10*/  ULDC UR4, c[0x0][0xc] ;  /* 0x0000030000047ab9 */ /* 0x000fe20000000800 */
[----:B------:R-:W-:Y:S01]  /*16a20*/  ULDC UR5, c[0x0][0x10] ;  /* 0x0000040000057ab9 */ /* 0x000fe20000000800 */
[----:B------:R-:W5:Y:S01]  /*16a30*/  LDC R3, c[0x0][0x14] ;  /* 0x00000500ff037b82 */ /* 0x000f620000000800 */
[----:B------:R-:W-:Y:S01]  /*16a40*/  UIMAD.WIDE.U32 UR4, UR4, UR5, URZ ;  /* 0x00000005040472a5 */ /* 0x000fe2000f8e003f */
[----:B------:R-:W-:Y:S01]  /*16a50*/  PRMT R0, RZ, 0x7610, R0 ;  /* 0x00007610ff007816 */ /* 0x000fe20000000000 */
[----:B------:R-:W-:Y:S01]  /*16a60*/  UMOV UR42, 0xffffffff ;  /* 0xffffffff002a7882 */ /* 0x000fe20000000000 */
[----:B------:R-:W-:-:S03]  /*16a70*/  UMOV UR43, 0xffffffff ;  /* 0xffffffff002b7882 */ /* 0x000fc60000000000 */
[----:B-----5:R-:W-:-:S04]  /*16a80*/  IMAD.WIDE.U32 R4, R3, UR4, R4 ;  /* 0x0000000403047c25 */ /* 0x020fc8000f8e0004 */
[----:B------:R-:W-:Y:S01]  /*16a90*/  IMAD R3, R3, UR5, RZ ;  /* 0x0000000503037c24 */ /* 0x000fe2000f8e02ff */
[----:B------:R-:W-:Y:S01]  /*16aa0*/  ULDC.64 UR4, c[0x0][0x650] ;  /* 0x0001940000047ab9 */ /* 0x000fe20000000a00 */
[----:B------:R-:W-:Y:S01]  /*16ab0*/  IMAD.MOV.U32 R7, RZ, RZ, R4 ;  /* 0x000000ffff077224 */ /* 0x000fe200078e0004 */
[----:B------:R-:W-:Y:S02]  /*16ac0*/  ISETP.GE.U32.AND P0, PT, R4, UR4, PT ;  /* 0x0000000404007c0c */ /* 0x000fe4000bf06070 */
[----:B------:R-:W-:-:S04]  /*16ad0*/  IADD3 R6, R5, R3, RZ ;  /* 0x0000000305067210 */ /* 0x000fc80007ffe0ff */
[----:B------:R-:W-:Y:S01]  /*16ae0*/  ISETP.GE.U32.AND.EX P0, PT, R6, UR5, PT, P0 ;  /* 0x0000000506007c0c */ /* 0x000fe2000bf06100 */
[----:B------:R0:W-:Y:S04]  /*16af0*/  STL [R1+0x200], R6 ;  /* 0x0002000601007387 */ /* 0x0001e80000100800 */
[----:B------:R0:W-:Y:S08]  /*16b00*/  STL [R1+0x204], R7 ;  /* 0x0002040701007387 */ /* 0x0001f00000100800 */
[----:B------:R-:W-:Y:S05]  /*16b10*/  @P0 BRA `(.L_x_543) ;  /* 0x0000000400880947 */ /* 0x000fea0003800000 */
[----:B------:R-:W5:Y:S01]  /*16b20*/  S2UR UR6, SR_CTAID.X ;  /* 0x00000000000679c3 */ /* 0x000f620000002500 */
[----:B------:R-:W-:Y:S01]  /*16b30*/  ULDC.64 UR12, c[0x0][0x628] ;  /* 0x00018a00000c7ab9 */ /* 0x000fe20000000a00 */
[----:B------:R-:W-:Y:S01]  /*16b40*/  ULDC UR4, c[0x0][0x150] ;  /* 0x0000540000047ab9 */ /* 0x000fe20000000800 */
[----:B------:R-:W-:Y:S01]  /*16b50*/  ISETP.NE.U32.AND P0, PT, RZ, UR12, PT ;  /* 0x0000000cff007c0c */ /* 0x000fe2000bf05070 */
[----:B------:R-:W-:Y:S01]  /*16b60*/  ULDC UR15, c[0x0][0x630] ;  /* 0x00018c00000f7ab9 */ /* 0x000fe20000000800 */
[C---:B------:R-:W-:Y:S01]  /*16b70*/  R2UR UR16, R7.reuse ;  /* 0x00000000071072ca */ /* 0x040fe200000e0000 */
[----:B------:R-:W-:Y:S01]  /*16b80*/  ULDC UR19, c[0x0][0x154] ;  /* 0x0000550000137ab9 */ /* 0x000fe20000000800 */
[----:B------:R-:W-:Y:S01]  /*16b90*/  ISETP.NE.AND.EX P0, PT, RZ, UR13, PT, P0 ;  /* 0x0000000dff007c0c */ /* 0x000fe2000bf05300 */
[----:B------:R-:W0:Y:S01]  /*16ba0*/  S2UR UR18, SR_CTAID.Y ;  /* 0x00000000001279c3 */ /* 0x000e220000002600 */
[----:B------:R-:W-:Y:S02]  /*16bb0*/  R2UR UR17, R6 ;  /* 0x00000000061172ca */ /* 0x000fe400000e0000 */
[----:B------:R-:W-:-:S02]  /*16bc0*/  R2UR UR10, R7 ;  /* 0x00000000070a72ca */ /* 0x000fc400000e0000 */
[----:B------:R-:W-:Y:S02]  /*16bd0*/  R2UR UR11, R6 ;  /* 0x00000000060b72ca */ /* 0x000fe400000e0000 */
[----:B-----5:R-:W-:-:S05]  /*16be0*/  I2FP.F32.U32 R0, UR6 ;  /* 0x0000000600007c45 */ /* 0x020fca0008201000 */
[----:B------:R-:W-:-:S04]  /*16bf0*/  FMUL R0, R0, UR4 ;  /* 0x0000000400007c20 */ /* 0x000fc80008400000 */
[----:B------:R0:W0:Y:S01]  /*16c00*/  F2I.U32.TRUNC.NTZ R3, R0 ;  /* 0x0000000000037305 */ /* 0x000022000020f000 */
        /* <DEDUP_REMOVED lines=13> */
.L_x_544:
[----:B------:R-:W-:Y:S01]  /*16ce0*/  USHF.R.U64 UR43, UR10, UR15, UR11 ;  /* 0x0000000f0a2b7299 */ /* 0x000fe2000800120b */
[----:B0-----:R-:W-:Y:S01]  /*16cf0*/  I2FP.F32.U32 R0, UR18 ;  /* 0x0000001200007c45 */ /* 0x001fe20008201000 */
[----:B------:R-:W-:Y:S02]  /*16d00*/  USHF.R.U32.HI UR4, URZ, UR15, UR11 ;  /* 0x0000000f3f047299 */ /* 0x000fe4000801160b */
[----:B------:R-:W-:Y:S02]  /*16d10*/  UIADD3 UR10, UP0, URZ, -UR43, URZ ;  /* 0x8000002b3f0a7290 */ /* 0x000fe4000ff1e03f */
[----:B------:R-:W-:Y:S01]  /*16d20*/  FMUL R0, R0, UR19 ;  /* 0x0000001300007c20 */ /* 0x000fe20008400000 */
[----:B------:R-:W-:Y:S01]  /*16d30*/  ULDC.64 UR12, c[0x0][0x620] ;  /* 0x00018800000c7ab9 */ /* 0x000fe20000000a00 */
[----:B------:R-:W-:Y:S01]  /*16d40*/  UIADD3.X UR4, URZ, ~UR4, URZ, UP0, !UPT ;  /* 0x800000043f047290 */ /* 0x000fe200087fe43f */
[----:B------:R-:W-:Y:S01]  /*16d50*/  UMOV UR8, UR16 ;  /* 0x0000001000087c82 */ /* 0x000fe20008000000 */
[----:B------:R-:W-:-:S02]  /*16d60*/  UMOV UR9, UR17 ;  /* 0x0000001100097c82 */ /* 0x000fc40008000000 */
[----:B------:R-:W-:Y:S01]  /*16d70*/  UIMAD UR4, UR4, UR12, URZ ;  /* 0x0000000c040472a4 */ /* 0x000fe2000f8e023f */
[----:B------:R-:W0:Y:S01]  /*16d80*/  F2I.U32.TRUNC.NTZ R0, R0 ;  /* 0x0000000000007305 */ /* 0x000e22000020f000 */
[----:B------:R-:W-:Y:S01]  /*16d90*/  UIMAD.WIDE.U32 UR8, UR10, UR12, UR8 ;  /* 0x0000000c0a0872a5 */ /* 0x000fe2000f8e0008 */
[----:B------:R-:W-:Y:S01]  /*16da0*/  R2UR UR12, R3 ;  /* 0x00000000030c72ca */ /* 0x000fe200000e0000 */
[----:B------:R-:W-:Y:S01]  /*16db0*/  UIMAD UR10, UR10, UR13, UR4 ;  /* 0x0000000d0a0a72a4 */ /* 0x000fe2000f8e0204 */
[----:B------:R-:W-:Y:S01]  /*16dc0*/  ULDC UR11, c[0x0][0x618] ;  /* 0x00018600000b7ab9 */ /* 0x000fe20000000800 */
[----:B------:R-:W-:Y:S02]  /*16dd0*/  ULDC UR21, c[0x0][0x658] ;  /* 0x0001960000157ab9 */ /* 0x000fe40000000800 */
[----:B------:R-:W-:Y:S01]  /*16de0*/  UIADD3 UR9, UR9, UR10, URZ ;  /* 0x0000000a09097290 */ /* 0x000fe2000fffe03f */
[----:B------:R-:W-:Y:S01]  /*16df0*/  UMOV UR15, 0xffffffff ;  /* 0xffffffff000f7882 */ /* 0x000fe20000000000 */
[----:B------:R-:W-:Y:S01]  /*16e00*/  ULDC.64 UR4, c[0x0][0x640] ;  /* 0x0001900000047ab9 */ /* 0x000fe20000000a00 */
[----:B------:R-:W-:Y:S01]  /*16e10*/  USHF.L.U32 UR15, UR15, UR21, URZ ;  /* 0x000000150f0f7299 */ /* 0x000fe2000800063f */
[----:B------:R-:W-:Y:S01]  /*16e20*/  ISETP.NE.U32.AND P0, PT, RZ, UR4, PT ;  /* 0x00000004ff007c0c */ /* 0x000fe2000bf05070 */
[----:B------:R-:W-:-:S02]  /*16e30*/  USHF.R.U64 UR16, UR8, UR11, UR9 ;  /* 0x0000000b08107299 */ /* 0x000fc40008001209 */
[----:B------:R-:W-:Y:S01]  /*16e40*/  USHF.R.U32.HI UR8, URZ, UR11, UR9 ;  /* 0x0000000b3f087299 */ /* 0x000fe20008011609 */
[----:B0-----:R-:W-:Y:S01]  /*16e50*/  R2UR UR14, R0 ;  /* 0x00000000000e72ca */ /* 0x001fe200000e0000 */
[----:B------:R-:W-:Y:S01]  /*16e60*/  ULDC UR17, c[0x0][0x608] ;  /* 0x0001820000117ab9 */ /* 0x000fe20000000800 */
[----:B------:R-:W-:Y:S01]  /*16e70*/  ULOP3.LUT UR41, URZ, UR15, URZ, 0x33, !UPT ;  /* 0x0000000f3f297292 */ /* 0x000fe2000f8e333f */
[----:B------:R-:W-:Y:S01]  /*16e80*/  ISETP.NE.AND.EX P0, PT, RZ, UR5, PT, P0 ;  /* 0x00000005ff007c0c */ /* 0x000fe2000bf05300 */
[----:B------:R-:W-:Y:S02]  /*16e90*/  USHF.R.U64 UR15, UR16, UR17, UR8 ;  /* 0x00000011100f7299 */ /* 0x000fe40008001208 */
[----:B------:R-:W-:Y:S02]  /*16ea0*/  USHF.R.U32.HI UR8, URZ, UR17, UR8 ;  /* 0x000000113f087299 */ /* 0x000fe40008011608 */
[----:B------:R-:W-:Y:S02]  /*16eb0*/  UIADD3 UR12, -UR12, URZ, URZ ;  /* 0x0000003f0c0c7290 */ /* 0x000fe4000fffe13f */
[----:B------:R-:W-:Y:S01]  /*16ec0*/  USHF.R.U64 UR17, UR15, UR21, UR8 ;  /* 0x000000150f117299 */ /* 0x000fe20008001208 */
[----:B------:R-:W-:Y:S01]  /*16ed0*/  UMOV UR19, 0x1 ;  /* 0x0000000100137882 */ /* 0x000fe20000000000 */
[----:B------:R-:W-:Y:S01]  /*16ee0*/  ULDC UR13, c[0x0][0x144] ;  /* 0x00005100000d7ab9 */ /* 0x000fe20000000800 */
[----:B------:R-:W-:Y:S01]  /*16ef0*/  ULDC UR7, c[0x0][0x600] ;  /* 0x0001800000077ab9 */ /* 0x000fe20000000800 */
[----:B------:R-:W-:-:S02]  /*16f00*/  USHF.L.U32 UR24, UR19, UR21, URZ ;  /* 0x0000001513187299 */ /* 0x000fc4000800063f */
[----:B------:R-:W-:Y:S02]  /*16f10*/  USHF.R.U32.HI UR8, URZ, UR21, UR8 ;  /* 0x000000153f087299 */ /* 0x000fe40008011608 */
[----:B------:R-:W-:Y:S02]  /*16f20*/  UIMAD UR21, UR13, UR12, UR6 ;  /* 0x0000000c0d1572a4 */ /* 0x000fe4000f8e0206 */
[----:B------:R-:W-:Y:S02]  /*16f30*/  UIADD3 UR20, UR7, -0x1, URZ ;  /* 0xffffffff07147890 */ /* 0x000fe4000fffe03f */
[----:B------:R-:W-:Y:S01]  /*16f40*/  UIADD3 UR19, -UR14, URZ, URZ ;  /* 0x0000003f0e137290 */ /* 0x000fe2000fffe13f */
[----:B------:R-:W-:Y:S01]  /*16f50*/  ULDC UR25, c[0x0][0x148] ;  /* 0x0000520000197ab9 */ /* 0x000fe20000000800 */
[----:B------:R-:W-:Y:S01]  /*16f60*/  ULDC UR22, c[0x0][0x648] ;  /* 0x0001920000167ab9 */ /* 0x000fe20000000800 */
[----:B------:R-:W-:Y:S01]  /*16f70*/  ULDC UR23, c[0x0][0x638] ;  /* 0x00018e0000177ab9 */ /* 0x000fe20000000800 */
        /* <DEDUP_REMOVED lines=14> */
.L_x_545:
[----:B------:R-:W-:Y:S01]  /*17060*/  UISETP.NE.AND UP0, UPT, UR45, URZ, UPT ;  /* 0x0000003f2d00728c */ /* 0x000fe2000bf05270 */
[----:B------:R-:W-:Y:S01]  /*17070*/  MOV R0, 0x1 ;  /* 0x0000000100007802 */ /* 0x000fe20000000f00 */
[----:B------:R-:W-:Y:S02]  /*17080*/  USHF.R.U64 UR4, UR6, UR22, UR8 ;  /* 0x0000001606047299 */ /* 0x000fe40008001208 */
[----:B------:R-:W-:Y:S02]  /*17090*/  ULOP3.LUT UR41, UR15, UR41, URZ, 0xc0, !UPT ;  /* 0x000000290f297292 */ /* 0x000fe4000f8ec03f */
[----:B------:R-:W-:Y:S02]  /*170a0*/  UIADD3 UR5, -UR4, URZ, URZ ;  /* 0x0000003f04057290 */ /* 0x000fe4000fffe13f */
[----:B------:R-:W-:Y:S02]  /*170b0*/  UIMAD UR41, UR24, UR4, UR41 ;  /* 0x00000004182972a4 */ /* 0x000fe4000f8e0229 */
[----:B------:R-:W-:-:S02]  /*170c0*/  ULOP3.LUT UR16, UR16, UR20, URZ, 0xc0, !UPT ;  /* 0x0000001410107292 */ /* 0x000fc4000f8ec03f */
[----:B------:R-:W-:Y:S02]  /*170d0*/  @UP0 UIMAD UR21, UR25, UR19, UR18 ;  /* 0x00000013191502a4 */ /* 0x000fe4000f8e0212 */
[----:B------:R-:W-:-:S03]  /*170e0*/  UIMAD UR4, UR5, UR23, UR17 ;  /* 0x00000017050472a4 */ /* 0x000fc6000f8e0211 */
[----:B------:R-:W-:Y:S01]  /*170f0*/  ULDC UR5, c[0x0][0x610] ;  /* 0x0001840000057ab9 */ /* 0x000fe20000000800 */
[----:B------:R-:W-:Y:S02]  /*17100*/  UIMAD UR4, UR4, UR7, UR16 ;  /* 0x00000007040472a4 */ /* 0x000fe4000f8e0210 */
[----:B------:R-:W-:-:S04]  /*17110*/  UIMAD UR41, UR41, UR5, UR21 ;  /* 0x00000005292972a4 */ /* 0x000fc8000f8e0215 */
[----:B------:R-:W-:Y:S02]  /*17120*/  USEL UR42, UR4, UR41, !UP0 ;  /* 0x00000029042a7287 */ /* 0x000fe4000c000000 */
[----:B------:R-:W-:-:S12]  /*17130*/  USEL UR41, UR41, UR4, !UP0 ;  /* 0x0000000429297287 */ /* 0x000fd8000c000000 */
.L_x_543:
[----:B------:R-:W-:-:S13]  /*17140*/  LOP3.LUT P0, RZ, R0, 0xff, RZ, 0xc0, !PT ;  /* 0x000000ff00ff7812 */ /* 0x000fda000780c0ff */
[----:B------:R-:W-:Y:S05]  /*17150*/  @P0 BRA `(.L_x_546) ;  /* 0xfffffea000940947 */ /* 0x000fea000383ffff */
[----:B------:R-:W-:Y:S05]  /*17160*/  EXIT ;  /* 0x000000000000794d */ /* 0x000fea0003800000 */
.L_x_7:
[----:B------:R-:W2:Y:S01]  /*17170*/  LDL R5, [R1+0x204] ;  /* 0x0002040001057983 */ /* 0x000ea20000100800 */
[----:B------:R-:W-:-:S03]  /*17180*/  ULDC.64 UR4, c[0x0][0x650] ;  /* 0x0001940000047ab9 */ /* 0x000fc60000000a00 */
[----:B------:R-:W3:Y:S01]  /*17190*/  LDL R4, [R1+0x200] ;  /* 0x0002000001047983 */ /* 0x000ee20000100800 */
[----:B------:R-:W-:Y:S01]  /*171a0*/  PRMT R0, RZ, 0x7610, R0 ;  /* 0x00007610ff007816 */ /* 0x000fe20000000000 */
[----:B------:R-:W-:Y:S01]  /*171b0*/  IMAD.MOV.U32 R3, RZ, RZ, -0x1 ;  /* 0xffffffffff037424 */ /* 0x000fe200078e00ff */
[----:B------:R-:W-:Y:S02]  /*171c0*/  MOV R2, 0xffffffff ;  /* 0xffffffff00027802 */ /* 0x000fe40000000f00 */
[----:B------:R-:W-:Y:S02]  /*171d0*/  MOV R9, 0xffffffff ;  /* 0xffffffff00097802 */ /* 0x000fe40000000f00 */
[----:B--2---:R-:W-:-:S04]  /*171e0*/  ISETP.GE.U32.AND P0, PT, R5, UR4, PT ;  /* 0x0000000405007c0c */ /* 0x004fc8000bf06070 */
[----:B---3--:R-:W-:-:S13]  /*171f0*/  ISETP.GE.U32.AND.EX P0, PT, R4, UR5, PT, P0 ;  /* 0x0000000504007c0c */ /* 0x008fda000bf06100 */
        /* <DEDUP_REMOVED lines=21> */
.L_x_548:
[----:B------:R-:W-:Y:S01]  /*17350*/  USHF.R.U64 UR4, UR14, UR19, UR15 ;  /* 0x000000130e047299 */ /* 0x000fe2000800120f */
[----:B------:R-:W-:Y:S01]  /*17360*/  R2UR UR7, R4 ;  /* 0x00000000040772ca */ /* 0x000fe200000e0000 */
[----:B------:R-:W-:Y:S02]  /*17370*/  USHF.R.U32.HI UR5, URZ, UR19, UR15 ;  /* 0x000000133f057299 */ /* 0x000fe4000801160f */
[----:B------:R-:W-:Y:S01]  /*17380*/  UIADD3 UR13, UP0, URZ, -UR4, URZ ;  /* 0x800000043f0d7290 */ /* 0x000fe2000ff1e03f */
[----:B------:R-:W-:Y:S01]  /*17390*/  ULDC.64 UR14, c[0x0][0x620] ;  /* 0x00018800000e7ab9 */ /* 0x000fe20000000a00 */
[----:B------:R-:W-:Y:S02]  /*173a0*/  UMOV UR6, UR20 ;  /* 0x0000001400067c82 */ /* 0x000fe40008000000 */
[----:B------:R-:W-:Y:S02]  /*173b0*/  UIADD3.X UR5, URZ, ~UR5, URZ, UP0, !UPT ;  /* 0x800000053f057290 */ /* 0x000fe400087fe43f */
[----:B------:R-:W-:-:S02]  /*173c0*/  UISETP.NE.AND UP1, UPT, UR45, URZ, UPT ;  /* 0x0000003f2d00728c */ /* 0x000fc4000bf25270 */
[----:B------:R-:W-:Y:S02]  /*173d0*/  UIMAD UR5, UR5, UR14, URZ ;  /* 0x0000000e050572a4 */ /* 0x000fe4000f8e023f */
[----:B------:R-:W-:Y:S02]  /*173e0*/  UIMAD.WIDE.U32 UR6, UR13, UR14, UR6 ;  /* 0x0000000e0d0672a5 */ /* 0x000fe4000f8e0006 */
[----:B------:R-:W-:Y:S01]  /*173f0*/  UIMAD UR5, UR13, UR15, UR5 ;  /* 0x0000000f0d0572a4 */ /* 0x000fe2000f8e0205 */
[----:B------:R-:W-:Y:S02]  /*17400*/  ULDC UR14, c[0x0][0x608] ;  /* 0x00018200000e7ab9 */ /* 0x000fe40000000800 */
[----:B------:R-:W-:Y:S01]  /*17410*/  ULDC UR13, c[0x0][0x618] ;  /* 0x00018600000d7ab9 */ /* 0x000fe20000000800 */
[----:B------:R-:W-:Y:S01]  /*17420*/  UIADD3 UR5, UR7, UR5, URZ ;  /* 0x0000000507057290 */ /* 0x000fe2000fffe03f */
[----:B------:R-:W-:Y:S01]  /*17430*/  ULDC UR22, c[0x0][0x658] ;  /* 0x0001960000167ab9 */ /* 0x000fe20000000800 */
[----:B------:R-:W-:-:S02]  /*17440*/  @UP1 UIMAD UR8, UR11, UR12, UR10 ;  /* 0x0000000c0b0812a4 */ /* 0x000fc4000f8e020a */
[----:B------:R-:W-:Y:S02]  /*17450*/  USHF.R.U64 UR17, UR6, UR13, UR5 ;  /* 0x0000000d06117299 */ /* 0x000fe40008001205 */
[----:B------:R-:W-:Y:S01]  /*17460*/  USHF.R.U32.HI UR5, URZ, UR13, UR5 ;  /* 0x0000000d3f057299 */ /* 0x000fe20008011605 */
[----:B------:R-:W-:Y:S01]  /*17470*/  ULDC.64 UR6, c[0x0][0x640] ;  /* 0x0001900000067ab9 */ /* 0x000fe20000000a00 */
[----:B------:R-:W-:Y:S01]  /*17480*/  UMOV UR10, 0xffffffff ;  /* 0xffffffff000a7882 */ /* 0x000fe20000000000 */
[----:B------:R-:W-:Y:S01]  /*17490*/  ISETP.NE.U32.AND P0, PT, RZ, UR6, PT ;  /* 0x00000006ff007c0c */ /* 0x000fe2000bf05070 */
[----:B------:R-:W-:Y:S02]  /*174a0*/  USHF.R.U64 UR18, UR17, UR14, UR5 ;  /* 0x0000000e11127299 */ /* 0x000fe40008001205 */
[----:B------:R-:W-:Y:S01]  /*174b0*/  USHF.R.U32.HI UR5, URZ, UR14, UR5 ;  /* 0x0000000e3f057299 */ /* 0x000fe20008011605 */
[----:B------:R-:W-:Y:S01]  /*174c0*/  ISETP.NE.AND.EX P0, PT, RZ, UR7, PT, P0 ;  /* 0x00000007ff007c0c */ /* 0x000fe2000bf05300 */
[----:B------:R-:W-:-:S02]  /*174d0*/  USHF.L.U32 UR11, UR10, UR22, URZ ;  /* 0x000000160a0b7299 */ /* 0x000fc4000800063f */
[----:B------:R-:W-:Y:S01]  /*174e0*/  USHF.R.U64 UR19, UR18, UR22, UR5 ;  /* 0x0000001612137299 */ /* 0x000fe20008001205 */
[----:B------:R-:W-:Y:S01]  /*174f0*/  ULDC UR20, c[0x0][0x600] ;  /* 0x0001800000147ab9 */ /* 0x000fe20000000800 */
[----:B------:R-:W-:Y:S02]  /*17500*/  USHF.R.U32.HI UR10, URZ, UR22, UR5 ;  /* 0x000000163f0a7299 */ /* 0x000fe40008011605 */
[----:B------:R-:W-:Y:S02]  /*17510*/  UIADD3 UR21, UR20, -0x1, URZ ;  /* 0xffffffff14157890 */ /* 0x000fe4000fffe03f */
[----:B------:R-:W-:Y:S01]  /*17520*/  ULOP3.LUT UR26, URZ, UR11, URZ, 0x33, !UPT ;  /* 0x0000000b3f1a7292 */ /* 0x000fe2000f8e333f */
        /* <DEDUP_REMOVED lines=17> */
.L_x_549:
[----:B------:R-:W-:Y:S01]  /*17640*/  USHF.R.U64 UR6, UR5, UR23, UR10 ;  /* 0x0000001705067299 */ /* 0x000fe2000800120a */
[----:B------:R-:W-:Y:S01]  /*17650*/  MOV R0, 0x1 ;  /* 0x0000000100007802 */ /* 0x000fe20000000f00 */
[----:B------:R-:W-:Y:S01]  /*17660*/  USHF.L.U32 UR25, UR25, UR22, URZ ;  /* 0x0000001619197299 */ /* 0x000fe2000800063f */
[----:B------:R-:W-:Y:S01]  /*17670*/  IMAD.U32 R9, RZ, RZ, UR4 ;  /* 0x00000004ff097e24 */ /* 0x000fe2000f8e00ff */
[----:B------:R-:W-:Y:S02]  /*17680*/  ULOP3.LUT UR5, UR18, UR26, URZ, 0xc0, !UPT ;  /* 0x0000001a12057292 */ /* 0x000fe4000f8ec03f */
[----:B------:R-:W-:Y:S02]  /*17690*/  UIADD3 UR7, -UR6, URZ, URZ ;  /* 0x0000003f06077290 */ /* 0x000fe4000fffe13f */
[----:B------:R-:W-:Y:S02]  /*176a0*/  UIMAD UR6, UR25, UR6, UR5 ;  /* 0x00000006190672a4 */ /* 0x000fe4000f8e0205 */
[----:B------:R-:W-:-:S02]  /*176b0*/  ULOP3.LUT UR17, UR17, UR21, URZ, 0xc0, !UPT ;  /* 0x0000001511117292 */ /* 0x000fc4000f8ec03f */
[----:B------:R-:W-:Y:S02]  /*176c0*/  UIMAD UR5, UR7, UR24, UR19 ;  /* 0x00000018070572a4 */ /* 0x000fe4000f8e0213 */
[----:B------:R-:W-:Y:S01]  /*176d0*/  UISETP.NE.AND UP0, UPT, UR45, URZ, UPT ;  /* 0x0000003f2d00728c */ /* 0x000fe2000bf05270 */
[----:B------:R-:W-:Y:S01]  /*176e0*/  ULDC UR7, c[0x0][0x610] ;  /* 0x0001840000077ab9 */ /* 0x000fe20000000800 */
[----:B------:R-:W-:Y:S02]  /*176f0*/  UIMAD UR5, UR5, UR20, UR17 ;  /* 0x00000014050572a4 */ /* 0x000fe4000f8e0211 */
[----:B------:R-:W-:-:S04]  /*17700*/  UIMAD UR8, UR6, UR7, UR8 ;  /* 0x00000007060872a4 */ /* 0x000fc8000f8e0208 */
[----:B------:R-:W-:Y:S02]  /*17710*/  USEL UR6, UR5, UR8, !UP0 ;  /* 0x0000000805067287 */ /* 0x000fe4000c000000 */
[----:B------:R-:W-:-:S04]  /*17720*/  USEL UR8, UR8, UR5, !UP0 ;  /* 0x0000000508087287 */ /* 0x000fc8000c000000 */
[----:B------:R-:W-:Y:S02]  /*17730*/  MOV R3, UR6 ;  /* 0x0000000600037c02 */ /* 0x000fe40008000f00 */
[----:B------:R-:W-:-:S07]  /*17740*/  MOV R2, UR8 ;  /* 0x0000000800027c02 */ /* 0x000fce0008000f00 */
.L_x_547:
[----:B------:R-:W-:-:S08]  /*17750*/  NOP ;  /* 0x0000000000007918 */ /* 0x000fd00000000000 */
[----:B0-----:R-:W0:-:S00]  /*17760*/  USETMAXREG.DEALLOC.CTAPOOL 0x18 ;  /* 0x00000018000079c8 */ /* 0x001e0000080e0500 */
[----:B------:R-:W-:-:S13]  /*17770*/  ISETP.NE.AND P0, PT, RZ, UR9, PT ;  /* 0x00000009ff007c0c */ /* 0x000fda000bf05270 */
[----:B------:R-:W-:Y:S05]  /*17780*/  @P0 EXIT ;  /* 0x000000000000094d */ /* 0x000fea0003800000 */
[----:B0-----:R-:W-:Y:S01]  /*17790*/  LOP3.LUT P0, RZ, R0, 0xff, RZ, 0xc0, !PT ;  /* 0x000000ff00ff7812 */ /* 0x001fe2000780c0ff */
[----:B------:R-:W-:Y:S01]  /*177a0*/  IMAD.MOV.U32 R0, RZ, RZ, 0x1 ;  /* 0x00000001ff007424 */ /* 0x000fe200078e00ff */
[----:B------:R-:W-:-:S11]  /*177b0*/  MOV R6, RZ ;  /* 0x000000ff00067202 */ /* 0x000fd60000000f00 */
[----:B------:R-:W-:Y:S05]  /*177c0*/  @!P0 BRA `(.L_x_550) ;  /* 0x0000000c00c88947 */ /* 0x000fea0003800000 */
[----:B------:R-:W0:Y:S01]  /*177d0*/  S2UR UR8, SR_CgaCtaId ;  /* 0x00000000000879c3 */ /* 0x000e220000008800 */
[----:B------:R-:W-:Y:S01]  /*177e0*/  ULDC UR4, c[0x0][0x28c] ;  /* 0x0000a30000047ab9 */ /* 0x000fe20000000800 */
[----:B------:R-:W-:Y:S01]  /*177f0*/  ULDC UR7, c[0x0][0x658] ;  /* 0x0001960000077ab9 */ /* 0x000fe20000000800 */
[----:B------:R-:W-:Y:S01]  /*17800*/  UMOV UR11, 0xffffffff ;  /* 0xffffffff000b7882 */ /* 0x000fe20000000000 */
[----:B------:R-:W-:Y:S01]  /*17810*/  UIADD3 UR17, UR4, 0x1f, URZ ;  /* 0x0000001f04117890 */ /* 0x000fe2000fffe03f */
[----:B------:R-:W-:Y:S01]  /*17820*/  BSSY B0, `(.L_x_550) ;  /* 0x00000ec000007945 */ /* 0x000fe20003800000 */
[----:B------:R-:W-:Y:S01]  /*17830*/  ULDC UR5, c[0x0][0x600] ;  /* 0x0001800000057ab9 */ /* 0x000fe20000000800 */
[----:B------:R-:W-:Y:S01]  /*17840*/  USHF.L.U32 UR11, UR11, UR7, URZ ;  /* 0x000000070b0b7299 */ /* 0x000fe2000800063f */
[----:B------:R-:W-:Y:S01]  /*17850*/  MOV R8, 0x1 ;  /* 0x0000000100087802 */ /* 0x000fe20000000f00 */
[----:B------:R-:W-:Y:S01]  /*17860*/  UMOV UR19, 0x1 ;  /* 0x0000000100137882 */ /* 0x000fe20000000000 */
[----:B------:R-:W-:Y:S01]  /*17870*/  UIADD3 UR4, UR5, -0x1, URZ ;  /* 0xffffffff05047890 */ /* 0x000fe2000fffe03f */
[----:B------:R-:W-:Y:S01]  /*17880*/  IMAD.MOV.U32 R0, RZ, RZ, 0x1 ;  /* 0x00000001ff007424 */ /* 0x000fe200078e00ff */
[----:B------:R-:W-:Y:S01]  /*17890*/  ULDC UR9, c[0x0][0xc] ;  /* 0x0000030000097ab9 */ /* 0x000fe20000000800 */
[----:B------:R-:W-:Y:S01]  /*178a0*/  USHF.L.U32 UR5, UR19, UR7, URZ ;  /* 0x0000000713057299 */ /* 0x000fe2000800063f */
[----:B------:R-:W-:Y:S01]  /*178b0*/  MOV R6, RZ ;  /* 0x000000ff00067202 */ /* 0x000fe20000000f00 */
[----:B------:R-:W-:Y:S01]  /*178c0*/  USHF.R.S32.HI UR18, URZ, 0x1f, UR17 ;  /* 0x0000001f3f127899 */ /* 0x000fe20008011411 */
[----:B------:R-:W-:Y:S01]  /*178d0*/  ULDC UR14, c[0x0][0x10] ;  /* 0x00000400000e7ab9 */ /* 0x000fe20000000800 */
[----:B------:R-:W-:-:S02]  /*178e0*/  ULOP3.LUT UR7, URZ, UR11, URZ, 0x33, !UPT ;  /* 0x0000000b3f077292 */ /* 0x000fc4000f8e333f */
[----:B------:R-:W-:Y:S01]  /*178f0*/  ULEA.HI UR17, UR18, UR17, URZ, 0x5 ;  /* 0x0000001112117291 */ /* 0x000fe2000f8f283f */
[----:B------:R-:W-:Y:S01]  /*17900*/  ULDC UR16, c[0x0][0x14] ;  /* 0x0000050000107ab9 */ /* 0x000fe20000000800 */
[----:B------:R-:W-:Y:S01]  /*17910*/  UMOV UR20, 0x11 ;  /* 0x0000001100147882 */ /* 0x000fe20000000000 */
[----:B0-----:R-:W-:Y:S02]  /*17920*/  USHF.R.U32.HI UR28, URZ, 0x2, UR8 ;  /* 0x000000023f1c7899 */ /* 0x001fe40008011608 */
[----:B------:R-:W-:Y:S02]  /*17930*/  ULOP3.LUT UR10, UR8, 0x3, URZ, 0xc0, !UPT ;  /* 0x00000003080a7892 */ /* 0x000fe4000f8ec03f */
[----:B------:R-:W-:Y:S02]  /*17940*/  USHF.L.U32 UR6, UR8, 0x6, URZ ;  /* 0x0000000608067899 */ /* 0x000fe4000800063f */
[----:B------:R-:W-:Y:S02]  /*17950*/  USHF.L.U32 UR27, UR8, 0xb, URZ ;  /* 0x0000000b081b7899 */ /* 0x000fe4000800063f */
[----:B------:R-:W-:-:S02]  /*17960*/  ULOP3.LUT UR8, UR8, 0xfffffffc, URZ, 0xc0, !UPT ;  /* 0xfffffffc08087892 */ /* 0x000fc4000f8ec03f */
[----:B------:R-:W-:Y:S02]  /*17970*/  UISETP.GT.U32.AND UP0, UPT, UR10, 0xffff, UPT ;  /* 0x0000ffff0a00788c */ /* 0x000fe4000bf04070 */
[----:B------:R-:W-:Y:S02]  /*17980*/  ULOP3.LUT UR12, UR8, 0x1, URZ, 0xfc, !UPT ;  /* 0x00000001080c7892 */ /* 0x000fe4000f8efc3f */
[----:B------:R-:W-:Y:S02]  /*17990*/  ULOP3.LUT UR13, UR8, 0x2, URZ, 0xfc, !UPT ;  /* 0x00000002080d7892 */ /* 0x000fe4000f8efc3f */
[----:B------:R-:W-:Y:S02]  /*179a0*/  USHF.L.U32 UR11, UR19, UR8, URZ ;  /* 0x00000008130b7299 */ /* 0x000fe4000800063f */
[----:B------:R-:W-:Y:S02]  /*179b0*/  ULOP3.LUT UR15, UR8, 0x3, URZ, 0xfc, !UPT ;  /* 0x00000003080f7892 */ /* 0x000fe4000f8efc3f */
[----:B------:R-:W-:-:S02]  /*179c0*/  UIMAD.WIDE.U32 UR8, UR9, UR14, URZ ;  /* 0x0000000e090872a5 */ /* 0x000fc4000f8e003f */
[----:B------:R-:W-:Y:S02]  /*179d0*/  USHF.L.U32 UR12, UR19, UR12, URZ ;  /* 0x0000000c130c7299 */ /* 0x000fe4000800063f */
[----:B------:R-:W-:Y:S02]  /*179e0*/  USHF.L.U32 UR14, UR19, UR13, URZ ;  /* 0x0000000d130e7299 */ /* 0x000fe4000800063f */
[----:B------:R-:W-:Y:S02]  /*179f0*/  USEL UR10, UR10, 0xffff, !UP0 ;  /* 0x0000ffff0a0a7887 */ /* 0x000fe4000c000000 */
[----:B------:R-:W-:Y:S02]  /*17a00*/  USHF.L.U32 UR15, UR19, UR15, URZ ;  /* 0x0000000f130f7299 */ /* 0x000fe4000800063f */
[----:B------:R-:W-:Y:S02]  /*17a10*/  UIMAD.WIDE.U32 UR22, UR8, UR16, URZ ;  /* 0x00000010081672a5 */ /* 0x000fe4000f8e003f */
[----:B------:R-:W-:-:S02]  /*17a20*/  UIMAD UR18, UR9, UR16, URZ ;  /* 0x00000010091272a4 */ /* 0x000fc4000f8e023f */
[----:B------:R-:W-:Y:S02]  /*17a30*/  USHF.R.S32.HI UR13, URZ, 0x5, UR17 ;  /* 0x000000053f0d7899 */ /* 0x000fe40008011411 */
[----:B------:R-:W-:Y:S02]  /*17a40*/  ULOP3.LUT UR11, UR14, UR11, UR12, 0xfe, !UPT ;  /* 0x0000000b0e0b7292 */ /* 0x000fe4000f8efe0c */
[----:B------:R-:W-:Y:S02]  /*17a50*/  ULOP3.LUT UR10, UR10, 0xffff, URZ, 0xc0, !UPT ;  /* 0x0000ffff0a0a7892 */ /* 0x000fe4000f8ec03f */
[----:B------:R-:W-:Y:S02]  /*17a60*/  ULOP3.LUT UR26, UR40, 0x2, URZ, 0xfc, !UPT ;  /* 0x00000002281a7892 */ /* 0x000fe4000f8efc3f */
[----:B------:R-:W-:Y:S02]  /*17a70*/  ULOP3.LUT UR6, UR6, 0xc0, URZ, 0xc0, !UPT ;  /* 0x000000c006067892 */ /* 0x000fe4000f8ec03f */
[----:B------:R-:W-:-:S02]  /*17a80*/  UIADD3 UR18, UR23, UR18, URZ ;  /* 0x0000001217127290 */ /* 0x000fc4000fffe03f */
[----:B------:R-:W-:Y:S02]  /*17a90*/  ULOP3.LUT UR19, UR11, UR15, URZ, 0xfc, !UPT ;  /* 0x0000000f0b137292 */ /* 0x000fe4000f8efc3f */
[----:B------:R-:W-:Y:S02]  /*17aa0*/  USHF.L.U32 UR20, UR20, UR10, URZ ;  /* 0x0000000a14147299 */ /* 0x000fe4000800063f */
[----:B------:R-:W-:Y:S01]  /*17ab0*/  UIADD3 UR35, UR13, 0x1, URZ ;  /* 0x000000010d237890 */ /* 0x000fe2000fffe03f */
[----:B------:R-:W-:-:S11]  /*17ac0*/  ULDC.64 UR30, c[0x0][0x198] ;  /* 0x00006600001e7ab9 */ /* 0x000fd60000000a00 */
.L_x_561:
[----:B------:R-:W-:-:S03]  /*17ad0*/  UMOV UR8, 0xffffffff ;  /* 0xffffffff00087882 */ /* 0x000fc60000000000 */
[----:B------:R-:W-:Y:S05]  /*17ae0*/  BRA.DIV UR8, `(.L_x_551) ;  /* 0x0000000e08c87947 */ /* 0x000fea000b800000 */
[----:B------:R-:W-:-:S13]  /*17af0*/  ELECT P6, URZ, PT ;  /* 0x00000000003f782f */ /* 0x000fda00038c0000 */
.L_x_571:
[----:B------:R-:W0:Y:S01]  /*17b00*/  LDC R4, c[0x0][0x28c] ;  /* 0x0000a300ff047b82 */ /* 0x000e220000000800 */
[----:B------:R-:W-:Y:S01]  /*17b10*/  BSSY B1, `(.L_x_552) ;  /* 0x000003f000017945 */ /* 0x000fe20003800000 */
[----:B0-----:R-:W-:-:S13]  /*17b20*/  ISETP.LT.OR P6, PT, R4, 0x1, !P6 ;  /* 0x000000010400780c */ /* 0x001fda00077c1670 */
[----:B------:R-:W-:Y:S05]  /*17b30*/  @P6 BRA `(.L_x_553) ;  /* 0x0000000000f06947 */ /* 0x000fea0003800000 */
[----:B------:R-:W-:Y:S01]  /*17b40*/  LEA R4, R2, UR28, 0x1 ;  /* 0x0000001c02047c11 */ /* 0x000fe2000f8e08ff */
[----:B------:R-:W-:Y:S01]  /*17b50*/  IMAD.MOV.U32 R12, RZ, RZ, RZ ;  /* 0x000000ffff0c7224 */ /* 0x000fe200078e00ff */
[----:B------:R-:W-:Y:S02]  /*17b60*/  LEA R2, R3, UR6, 0x8 ;  /* 0x0000000603027c11 */ /* 0x000fe4000f8e40ff */
[----:B------:R-:W-:Y:S01]  /*17b70*/  SHF.L.U32 R11, R4, 0x7, RZ ;  /* 0x00000007040b7819 */ /* 0x000fe200000006ff */
[----:B------:R-:W-:Y:S01]  /*17b80*/  IMAD.MOV.U32 R4, RZ, RZ, R6 ;  /* 0x000000ffff047224 */ /* 0x000fe200078e0006 */
[----:B------:R-:W-:Y:S02]  /*17b90*/  MOV R14, UR35 ;  /* 0x00000023000e7c02 */ /* 0x000fe40008000f00 */
[----:B------:R-:W-:-:S07]  /*17ba0*/  MOV R3, R0 ;  /* 0x0000000000037202 */ /* 0x000fce0000000f00 */
.L_x_556:
[----:B------:R-:W0:Y:S01]  /*17bb0*/  S2R R10, SR_CgaCtaId ;  /* 0x00000000000a7919 */ /* 0x000e220000008800 */
[----:B------:R-:W-:Y:S01]  /*17bc0*/  MOV R5, 0x400 ;  /* 0x0000040000057802 */ /* 0x000fe20000000f00 */
[----:B------:R-:W1:Y:S03]  /*17bd0*/  S2R R7, SR_TID.X ;  /* 0x0000000000077919 */ /* 0x000e660000002100 */
[----:B0-----:R-:W-:Y:S02]  /*17be0*/  LEA R13, R10, R5, 0x18 ;  /* 0x000000050a0d7211 */ /* 0x001fe400078ec0ff */
[----:B------:R-:W-:Y:S02]  /*17bf0*/  SHF.L.U32 R5, R3, 0x1f, RZ ;  /* 0x0000001f03057819 */ /* 0x000fe400000006ff */
[----:B------:R-:W-:Y:S02]  /*17c00*/  LEA R10, R4, R13, 0x3 ;  /* 0x0000000d040a7211 */ /* 0x000fe400078e18ff */
[----:B-1----:R-:W-:-:S02]  /*17c10*/  LOP3.LUT P1, RZ, R7, 0x7f, RZ, 0xc0, !PT ;  /* 0x0000007f07ff7812 */ /* 0x002fc4000782c0ff */
[----:B------:R-:W0:Y:S11]  /*17c20*/  SYNCS.PHASECHK.TRANS64.TRYWAIT P0, [R10+URZ+0x18], R5 ;  /* 0x000018050a0075a7 */ /* 0x000e36000800017f */
[----:B------:R-:W1:Y:S01]  /*17c30*/  @!P1 LDC R7, c[0x0][0x500] ;  /* 0x00014000ff079b82 */ /* 0x000e620000000800 */
[----:B0-----:R-:W-:Y:S05]  /*17c40*/  @!P0 BRA `(.L_x_554) ;  /* 0x0000000c00908947 */ /* 0x001fea0003800000 */
.L_x_572:
[----:B------:R-:W-:Y:S01]  /*17c50*/  UPRMT UR8, UR26, 0x9910, URZ ;  /* 0x000099101a087896 */ /* 0x000fe2000800003f */
[----:B-1----:R1:W-:Y:S03]  /*17c60*/  @!P1 SYNCS.ARRIVE.TRANS64 RZ, [R10+URZ], R7 ;  /* 0x000000070aff99a7 */ /* 0x0023e6000800003f */
[----:B------:R-:W-:-:S06]  /*17c70*/  UISETP.NE.AND UP0, UPT, UR8, 0x2, UPT ;  /* 0x000000020800788c */ /* 0x000fcc000bf05270 */
[----:B------:R-:W-:-:S13]  /*17c80*/  PLOP3.LUT P0, PT, PT, PT, UP0, 0x80, 0x0 ;  /* 0x000000000000781c */ /* 0x000fda0003f0f008 */
[----:B-1----:R-:W-:Y:S05]  /*17c90*/  @P0 BRA `(.L_x_555) ;  /* 0x0000000000040947 */ /* 0x002fea0003800000 */
[----:B------:R-:W-:Y:S01]  /*17ca0*/  BPT.TRAP 0x1 ;  /* 0x000000040000795c */ /* 0x000fe20000300000 */
.L_x_555:
[----:B------:R-:W-:Y:S01]  /*17cb0*/  R2UR UR8, R4 ;  /* 0x00000000040872ca */ /* 0x000fe200000e0000 */
[----:B------:R-:W-:Y:S01]  /*17cc0*/  VIADD R14, R14, 0xffffffff ;  /* 0xffffffff0e0e7836 */ /* 0x000fe20000000000 */
[----:B------:R-:W-:Y:S01]  /*17cd0*/  R2UR UR15, R13 ;  /* 0x000000000d0f72ca */ /* 0x000fe200000e0000 */
[----:B------:R-:W-:Y:S01]  /*17ce0*/  UIADD3 UR14, UP0, UR30, 0xf0, URZ ;  /* 0x000000f01e0e7890 */ /* 0x000fe2000ff1e03f */
[----:B------:R-:W-:Y:S01]  /*17cf0*/  R2UR UR29, R11 ;  /* 0x000000000b1d72ca */ /* 0x000fe200000e0000 */
[----:B------:R-:W-:Y:S01]  /*17d00*/  UIADD3 UR32, UP1, UR30, 0x1f0, URZ ;  /* 0x000001f01e207890 */ /* 0x000fe2000ff3e03f */
[----:B------:R-:W-:Y:S01]  /*17d10*/  R2UR UR9, R10 ;  /* 0x000000000a0972ca */ /* 0x000fe200000e0000 */
[----:B------:R-:W-:Y:S01]  /*17d20*/  UPRMT UR21, URZ, 0x5410, UR20 ;  /* 0x000054103f157896 */ /* 0x000fe20008000014 */
[----:B------:R-:W-:Y:S01]  /*17d30*/  R2UR UR10, R12 ;  /* 0x000000000c0a72ca */ /* 0x000fe200000e0000 */
[----:B------:R-:W-:Y:S01]  /*17d40*/  UPRMT UR36, URZ, 0x5410, UR19 ;  /* 0x000054103f247896 */ /* 0x000fe20008000013 */
[----:B------:R-:W-:Y:S01]  /*17d50*/  R2UR UR12, R9 ;  /* 0x00000000090c72ca */ /* 0x000fe200000e0000 */
[----:B------:R-:W-:Y:S01]  /*17d60*/  UIADD3.X UR33, URZ, UR31, URZ, UP1, !UPT ;  /* 0x0000001f3f217290 */ /* 0x000fe20008ffe43f */
[----:B------:R-:W-:Y:S01]  /*17d70*/  R2UR UR34, R2 ;  /* 0x00000000022272ca */ /* 0x000fe200000e0000 */
[----:B------:R-:W-:Y:S01]  /*17d80*/  USHF.L.U32 UR8, UR8, 0xd, URZ ;  /* 0x0000000d08087899 */ /* 0x000fe2000800063f */
[----:B------:R-:W-:Y:S01]  /*17d90*/  ISETP.GT.AND P1, PT, R14, 0x1, PT ;  /* 0x000000010e00780c */ /* 0x000fe20003f24270 */
[----:B------:R-:W-:Y:S01]  /*17da0*/  UMOV UR16, 0x0 ;  /* 0x0000000000107882 */ /* 0x000fe20000000000 */
[----:B------:R-:W-:Y:S01]  /*17db0*/  IADD3 R4, R4, 0x1, RZ ;  /* 0x0000000104047810 */ /* 0x000fe20007ffe0ff */
[----:B------:R-:W-:Y:S01]  /*17dc0*/  ULEA UR11, UR28, UR8, 0xc ;  /* 0x000000081c0b7291 */ /* 0x000fe2000f8e603f */
[----:B------:R-:W-:Y:S01]  /*17dd0*/  IADD3 R12, R12, 0x20, RZ ;  /* 0x000000200c0c7810 */ /* 0x000fe20007ffe0ff */
[----:B------:R-:W-:Y:S01]  /*17de0*/  ULOP3.LUT UR8, UR8, 0x1800, UR27, 0xf8, !UPT ;  /* 0x0000180008087892 */ /* 0x000fe2000f8ef81b */
[----:B------:R-:W-:Y:S01]  /*17df0*/  ISETP.NE.AND P0, PT, R4, 0x3, PT ;  /* 0x000000030400780c */ /* 0x000fe20003f05270 */
[----:B------:R-:W-:-:S02]  /*17e00*/  ULEA UR11, UR11, UR15, 0x2 ;  /* 0x0000000f0b0b7291 */ /* 0x000fc4000f8e103f */
[----:B------:R-:W-:Y:S01]  /*17e10*/  ULEA UR8, UR8, UR15, 0x2 ;  /* 0x0000000f08087291 */ /* 0x000fe2000f8e103f */
[----:B0-----:R-:W-:Y:S01]  /*17e20*/  SEL R10, RZ, 0x1, P0 ;  /* 0x00000001ff0a7807 */ /* 0x001fe20000000000 */
[----:B------:R-:W-:Y:S01]  /*17e30*/  UIADD3 UR24, UR11, 0x100, URZ ;  /* 0x000001000b187890 */ /* 0x000fe2000fffe03f */
[----:B------:R-:W-:Y:S01]  /*17e40*/  SEL R4, R4, RZ, P0 ;  /* 0x000000ff04047207 */ /* 0x000fe20000000000 */
[----:B------:R-:W-:Y:S01]  /*17e50*/  UIADD3.X UR15, URZ, UR31, URZ, UP0, !UPT ;  /* 0x0000001f3f0f7290 */ /* 0x000fe200087fe43f */
[----:B------:R-:W-:Y:S01]  /*17e60*/  LOP3.LUT R3, R3, R10, RZ, 0x3c, !PT ;  /* 0x0000000a03037212 */ /* 0x000fe200078e3cff */
[----:B------:R-:W-:Y:S01]  /*17e70*/  UIADD3 UR25, UR8, 0x18100, URZ ;  /* 0x0001810008197890 */ /* 0x000fe2000fffe03f */
[----:B------:R-:W-:Y:S01]  /*17e80*/  UMOV UR17, 0x10000000 ;  /* 0x1000000000117882 */ /* 0x000fe20000000000 */
[----:B------:R-:W-:Y:S01]  /*17e90*/  UMOV UR11, UR29 ;  /* 0x0000001d000b7c82 */ /* 0x000fe20008000000 */
[----:B------:R-:W-:-:S04]  /*17ea0*/  UMOV UR8, UR24 ;  /* 0x0000001800087c82 */ /* 0x000fc80008000000 */
[----:B------:R0:W-:Y:S02]  /*17eb0*/  UTMALDG.3D.MULTICAST [UR8], [UR14], UR21, desc[UR16] ;  /* 0x000010080e0073b4 */ /* 0x0001e40008011815 */
[----:B0-----:R-:W-:Y:S01]  /*17ec0*/  UMOV UR8, UR25 ;  /* 0x0000001900087c82 */ /* 0x001fe20008000000 */
[----:B------:R-:W-:Y:S02]  /*17ed0*/  UMOV UR11, UR34 ;  /* 0x00000022000b7c82 */ /* 0x000fe40008000000 */
[----:B------:R0:W-:Y:S02]  /*17ee0*/  UTMALDG.3D.MULTICAST [UR8], [UR32], UR36, desc[UR16] ;  /* 0x00001008200073b4 */ /* 0x0001e40008011824 */
[----:B0-----:R-:W-:Y:S05]  /*17ef0*/  @P1 BRA `(.L_x_556) ;  /* 0xfffffffc002c1947 */ /* 0x001fea000383ffff */
.L_x_553:
[----:B------:R-:W-:Y:S05]  /*17f00*/  BSYNC B1 ;  /* 0x0000000000017941 */ /* 0x000fea0003800000 */
.L_x_552:
[----:B------:R-:W2:Y:S01]  /*17f10*/  LDL.LU R15, [R1+0x200] ;  /* 0x00020000010f7983 */ /* 0x000ea20000300800 */
[----:B------:R-:W-:Y:S01]  /*17f20*/  LOP3.LUT P0, RZ, R8, 0xff, RZ, 0xc0, !PT ;  /* 0x000000ff08ff7812 */ /* 0x000fe2000780c0ff */
[----:B------:R-:W-:Y:S02]  /*17f30*/  ULDC.64 UR8, c[0x0][0x650] ;  /* 0x0001940000087ab9 */ /* 0x000fe40000000a00 */
[----:B------:R-:W3:Y:S01]  /*17f40*/  LDL.LU R13, [R1+0x204] ;  /* 0x00020400010d7983 */ /* 0x000ee20000300800 */
[----:B------:R-:W-:Y:S01]  /*17f50*/  IADD3 R6, R6, UR13, RZ ;  /* 0x0000000d06067c10 */ /* 0x000fe2000fffe0ff */
[----:B------:R-:W-:Y:S01]  /*17f60*/  UISETP.GE.U32.AND UP0, UPT, UR13, 0x3, UPT ;  /* 0x000000030d00788c */ /* 0x000fe2000bf06070 */
[----:B------:R-:W-:Y:S01]  /*17f70*/  BSSY B1, `(.L_x_557) ;  /* 0x0000074000017945 */ /* 0x000fe20003800000 */
[----:B------:R-:W-:Y:S01]  /*17f80*/  IMAD.MOV.U32 R9, RZ, RZ, -0x1 ;  /* 0xffffffffff097424 */ /* 0x000fe200078e00ff */
[----:B------:R-:W-:Y:S02]  /*17f90*/  PRMT R4, RZ, 0x7610, R4 ;  /* 0x00007610ff047816 */ /* 0x000fe40000000004 */
[----:B------:R-:W-:-:S02]  /*17fa0*/  PRMT R8, RZ, 0x7610, R8 ;  /* 0x00007610ff087816 */ /* 0x000fc40000000008 */
[----:B------:R-:W-:Y:S01]  /*17fb0*/  PLOP3.LUT P1, PT, PT, PT, UP0, 0x80, 0x0 ;  /* 0x000000000000781c */ /* 0x000fe20003f2f008 */
[----:B------:R-:W0:Y:S01]  /*17fc0*/  @P0 S2R R3, SR_CgaCtaId ;  /* 0x0000000000030919 */ /* 0x000e220000008800 */
[----:B------:R-:W-:-:S04]  /*17fd0*/  @P0 MOV R2, 0x400 ;  /* 0x0000040000020802 */ /* 0x000fc80000000f00 */
[----:B0-----:R-:W-:-:S04]  /*17fe0*/  @P0 LEA R2, R3, R2, 0x18 ;  /* 0x0000000203020211 */ /* 0x001fc800078ec0ff */
[----:B------:R0:W-:Y:S01]  /*17ff0*/  @P0 SYNCS.ARRIVE.TRANS64.A1T0 RZ, [R2+URZ+0x48], RZ ;  /* 0x000048ff02ff09a7 */ /* 0x0001e2000810003f */
[----:B------:R-:W-:Y:S01]  /*18000*/  ISETP.GT.U32.AND P0, PT, R6, 0x2, PT ;  /* 0x000000020600780c */ /* 0x000fe20003f04070 */
[----:B0-----:R-:W-:-:S05]  /*18010*/  IMAD.U32 R2, RZ, RZ, UR13 ;  /* 0x0000000dff027e24 */ /* 0x001fca000f8e00ff */
[----:B------:R-:W-:Y:S01]  /*18020*/  ISETP.LT.U32.AND P0, PT, R2, 0x3, P0 ;  /* 0x000000030200780c */ /* 0x000fe20000701070 */
[----:B------:R-:W-:Y:S01]  /*18030*/  IMAD.WIDE.U32 R2, R6, -0x55555555, RZ ;  /* 0xaaaaaaab06027825 */ /* 0x000fe200078e00ff */
[----:B------:R-:W-:-:S04]  /*18040*/  MOV R2, 0xffffffff ;  /* 0xffffffff00027802 */ /* 0x000fc80000000f00 */
[----:B------:R-:W-:Y:S02]  /*18050*/  SHF.R.U32.HI R5, RZ, 0x1, R3 ;  /* 0x00000001ff057819 */ /* 0x000fe40000011603 */
[----:B------:R-:W-:-:S03]  /*18060*/  SEL R3, RZ, 0x1, !P0 ;  /* 0x00000001ff037807 */ /* 0x000fc60004000000 */
[----:B------:R-:W-:Y:S01]  /*18070*/  IMAD R6, R5, -0x3, R6 ;  /* 0xfffffffd05067824 */ /* 0x000fe200078e0206 */
[----:B------:R-:W-:Y:S02]  /*18080*/  LOP3.LUT R0, R0, R3, RZ, 0x3c, !PT ;  /* 0x0000000300007212 */ /* 0x000fe400078e3cff */
[----:B------:R-:W-:Y:S02]  /*18090*/  MOV R3, 0xffffffff ;  /* 0xffffffff00037802 */ /* 0x000fe40000000f00 */
[----:B------:R-:W-:Y:S02]  /*180a0*/  @P1 LOP3.LUT R0, R0, 0x1, R5, 0x78, !PT ;  /* 0x0000000100001812 */ /* 0x000fe400078e7805 */
[----:B---3--:R-:W-:-:S04]  /*180b0*/  IADD3 R13, P0, R13, UR22, RZ ;  /* 0x000000160d0d7c10 */ /* 0x008fc8000ff1e0ff */
[----:B--2---:R-:W-:Y:S01]  /*180c0*/  IADD3.X R15, R15, UR18, RZ, P0, !PT ;  /* 0x000000120f0f7c10 */ /* 0x004fe200087fe4ff */
[----:B------:R0:W-:Y:S01]  /*180d0*/  STL [R1+0x204], R13 ;  /* 0x0002040d01007387 */ /* 0x0001e20000100800 */
[----:B------:R-:W-:-:S03]  /*180e0*/  ISETP.GE.U32.AND P0, PT, R13, UR8, PT ;  /* 0x000000080d007c0c */ /* 0x000fc6000bf06070 */
[----:B------:R0:W-:Y:S01]  /*180f0*/  STL [R1+0x200], R15 ;  /* 0x0002000f01007387 */ /* 0x0001e20000100800 */
[----:B------:R-:W-:-:S13]  /*18100*/  ISETP.GE.U32.AND.EX P0, PT, R15, UR9, PT, P0 ;  /* 0x000000090f007c0c */ /* 0x000fda000bf06100 */
[----:B0-----:R-:W-:Y:S05]  /*18110*/  @P0 BRA `(.L_x_558) ;  /* 0x0000000400640947 */ /* 0x001fea0003800000 */
[----:B------:R-:W0:Y:S01]  /*18120*/  S2R R7, SR_CTAID.X ;  /* 0x0000000000077919 */ /* 0x000e220000002500 */
[----:B------:R-:W-:Y:S01]  /*18130*/  ULDC UR8, c[0x0][0x150] ;  /* 0x0000540000087ab9 */ /* 0x000fe20000000800 */
[----:B------:R-:W1:Y:S01]  /*18140*/  LDC R4, c[0x0][0x144] ;  /* 0x00005100ff047b82 */ /* 0x000e620000000800 */
[----:B------:R-:W-:Y:S01]  /*18150*/  UISETP.NE.AND UP0, UPT, UR45, URZ, UPT ;  /* 0x0000003f2d00728c */ /* 0x000fe2000bf05270 */
[----:B------:R-:W2:Y:S01]  /*18160*/  S2R R5, SR_CTAID.Y ;  /* 0x0000000000057919 */ /* 0x000ea20000002600 */
[----:B------:R-:W-:-:S04]  /*18170*/  ULDC UR11, c[0x0][0x630] ;  /* 0x00018c00000b7ab9 */ /* 0x000fc80000000800 */
[----:B------:R-:W-:Y:S01]  /*18180*/  PLOP3.LUT P0, PT, PT, PT, UP0, 0x80, 0x0 ;  /* 0x000000000000781c */ /* 0x000fe20003f0f008 */
[----:B------:R-:W3:Y:S01]  /*18190*/  LDC R10, c[0x0][0x148] ;  /* 0x00005200ff0a7b82 */ /* 0x000ee20000000800 */
[----:B0-----:R-:W-:Y:S02]  /*181a0*/  I2FP.F32.U32 R2, R7 ;  /* 0x0000000700027245 */ /* 0x001fe40000201000 */
[----:B--2---:R-:W-:-:S03]  /*181b0*/  I2FP.F32.U32 R3, R5 ;  /* 0x0000000500037245 */ /* 0x004fc60000201000 */
[----:B------:R-:W-:Y:S01]  /*181c0*/  FMUL R2, R2, UR8 ;  /* 0x0000000802027c20 */ /* 0x000fe20008400000 */
[----:B------:R-:W-:Y:S02]  /*181d0*/  ULDC UR8, c[0x0][0x154] ;  /* 0x0000550000087ab9 */ /* 0x000fe40000000800 */
[----:B------:R-:W-:Y:S01]  /*181e0*/  FMUL R9, R3, UR8 ;  /* 0x0000000803097c20 */ /* 0x000fe20008400000 */
[----:B------:R-:W-:Y:S02]  /*181f0*/  ULDC.64 UR8, c[0x0][0x628] ;  /* 0x00018a0000087ab9 */ /* 0x000fe40000000a00 */
[----:B------:R-:W0:Y:S08]  /*18200*/  F2I.U32.TRUNC.NTZ R2, R2 ;  /* 0x0000000200027305 */ /* 0x000e30000020f000 */
[----:B------:R-:W2:Y:S01]  /*18210*/  F2I.U32.TRUNC.NTZ R9, R9 ;  /* 0x0000000900097305 */ /* 0x000ea2000020f000 */
[----:B0-----:R-:W-:Y:S01]  /*18220*/  IADD3 R3, -R2, RZ, RZ ;  /* 0x000000ff02037210 */ /* 0x001fe20007ffe1ff */
[----:B------:R-:W-:-:S04]  /*18230*/  IMAD.MOV.U32 R2, RZ, RZ, R13 ;  /* 0x000000ffff027224 */ /* 0x000fc800078e000d */
[----:B-1----:R-:W-:Y:S01]  /*18240*/  IMAD R7, R4, R3, R7 ;  /* 0x0000000304077224 */ /* 0x002fe200078e0207 */
[----:B--2---:R-:W-:-:S05]  /*18250*/  IADD3 R3, -R9, RZ, RZ ;  /* 0x000000ff09037210 */ /* 0x004fca0007ffe1ff */
[----:B---3--:R-:W-:Y:S01]  /*18260*/  @P0 IMAD R7, R10, R3, R5 ;  /* 0x000000030a070224 */ /* 0x008fe200078e0205 */
[----:B------:R-:W-:Y:S02]  /*18270*/  ISETP.NE.U32.AND P0, PT, RZ, UR8, PT ;  /* 0x00000008ff007c0c */ /* 0x000fe4000bf05070 */
[----:B------:R-:W-:Y:S02]  /*18280*/  MOV R3, R15 ;  /* 0x0000000f00037202 */ /* 0x000fe40000000f00 */
[----:B------:R-:W-:-:S13]  /*18290*/  ISETP.NE.AND.EX P0, PT, RZ, UR9, PT, P0 ;  /* 0x00000009ff007c0c */ /* 0x000fda000bf05300 */
[----:B------:R-:W-:Y:S05]  /*182a0*/  @!P0 BRA `(.L_x_559) ;  /* 0x0000000000288947 */ /* 0x000fea0003800000 */
[----:B------:R-:W-:Y:S02]  /*182b0*/  ULDC UR10, c[0x0][0x634] ;  /* 0x00018d00000a7ab9 */ /* 0x000fe40000000800 */
[----:B------:R-:W-:-:S04]  /*182c0*/  IADD3 R3, P0, R13, UR10, RZ ;  /* 0x0000000a0d037c10 */ /* 0x000fc8000ff1e0ff */
[----:B------:R-:W-:-:S05]  /*182d0*/  IADD3.X R9, RZ, R15, RZ, P0, !PT ;  /* 0x0000000fff097210 */ /* 0x000fca00007fe4ff */
[----:B------:R-:W-:-:S04]  /*182e0*/  IMAD.WIDE.U32 R4, R9, UR8, RZ ;  /* 0x0000000809047c25 */ /* 0x000fc8000f8e00ff */
[----:B------:R-:W-:-:S04]  /*182f0*/  IMAD.WIDE.U32 R4, P0, R3, UR9, R4 ;  /* 0x0000000903047c25 */ /* 0x000fc8000f800004 */
[----:B------:R-:W-:Y:S01]  /*18300*/  IMAD.WIDE.U32 R2, R3, UR8, RZ ;  /* 0x0000000803027c25 */ /* 0x000fe2000f8e00ff */
[----:B------:R-:W-:-:S04]  /*18310*/  MOV R2, R5 ;  /* 0x0000000500027202 */ /* 0x000fc80000000f00 */
[----:B------:R-:W-:Y:S01]  /*18320*/  IADD3 RZ, P1, R3, R4, RZ ;  /* 0x0000000403ff7210 */ /* 0x000fe20007f3e0ff */
[----:B------:R-:W-:-:S04]  /*18330*/  IMAD.X R3, RZ, RZ, RZ, P0 ;  /* 0x000000ffff037224 */ /* 0x000fc800000e06ff */
[----:B------:R-:W-:-:S08]  /*18340*/  IMAD.WIDE.U32.X R2, R9, UR9, R2, P1 ;  /* 0x0000000909027c25 */ /* 0x000fd000088e0402 */
.L_x_559:
[--C-:B------:R-:W-:Y:S01]  /*18350*/  SHF.R.U64 R9, R2, UR11, R3.reuse ;  /* 0x0000000b02097c19 */ /* 0x100fe20008001203 */
[----:B------:R-:W-:Y:S01]  /*18360*/  ULDC.64 UR8, c[0x0][0x620] ;  /* 0x0001880000087ab9 */ /* 0x000fe20000000a00 */
[----:B------:R-:W-:Y:S01]  /*18370*/  SHF.R.U32.HI R2, RZ, UR11, R3 ;  /* 0x0000000bff027c19 */ /* 0x000fe20008011603 */
[----:B------:R-:W-:Y:S01]  /*18380*/  ULDC.64 UR10, c[0x0][0x640] ;  /* 0x00019000000a7ab9 */ /* 0x000fe20000000a00 */
[----:B------:R-:W-:Y:S02]  /*18390*/  IADD3 R11, P0, RZ, -R9, RZ ;  /* 0x80000009ff0b7210 */ /* 0x000fe40007f1e0ff */
[----:B------:R-:W-:Y:S02]  /*183a0*/  MOV R3, R15 ;  /* 0x0000000f00037202 */ /* 0x000fe40000000f00 */
[----:B------:R-:W-:Y:S02]  /*183b0*/  IADD3.X R2, RZ, ~R2, RZ, P0, !PT ;  /* 0x80000002ff027210 */ /* 0x000fe400007fe4ff */
[----:B------:R-:W-:-:S03]  /*183c0*/  ISETP.NE.U32.AND P0, PT, RZ, UR10, PT ;  /* 0x0000000aff007c0c */ /* 0x000fc6000bf05070 */
[----:B------:R-:W-:Y:S01]  /*183d0*/  IMAD R2, R2, UR8, RZ ;  /* 0x0000000802027c24 */ /* 0x000fe2000f8e02ff */
[----:B------:R-:W-:-:S03]  /*183e0*/  ISETP.NE.AND.EX P0, PT, RZ, UR11, PT, P0 ;  /* 0x0000000bff007c0c */ /* 0x000fc6000bf05300 */
[----:B------:R-:W-:Y:S02]  /*183f0*/  IMAD R5, R11, UR9, R2 ;  /* 0x000000090b057c24 */ /* 0x000fe4000f8e0202 */
[----:B------:R-:W-:-:S04]  /*18400*/  IMAD.MOV.U32 R2, RZ, RZ, R13 ;  /* 0x000000ffff027224 */ /* 0x000fc800078e000d */
[----:B------:R-:W-:Y:S01]  /*18410*/  IMAD.WIDE.U32 R2, R11, UR8, R2 ;  /* 0x000000080b027c25 */ /* 0x000fe2000f8e0002 */
[----:B------:R-:W-:-:S04]  /*18420*/  ULDC UR8, c[0x0][0x618] ;  /* 0x0001860000087ab9 */ /* 0x000fc80000000800 */
[----:B------:R-:W-:-:S04]  /*18430*/  IADD3 R3, R3, R5, RZ ;  /* 0x0000000503037210 */ /* 0x000fc80007ffe0ff */
[--C-:B------:R-:W-:Y:S02]  /*18440*/  SHF.R.U64 R10, R2, UR8, R3.reuse ;  /* 0x00000008020a7c19 */ /* 0x100fe40008001203 */
[----:B------:R-:W-:Y:S01]  /*18450*/  SHF.R.U32.HI R3, RZ, UR8, R3 ;  /* 0x00000008ff037c19 */ /* 0x000fe20008011603 */
[----:B------:R-:W-:-:S03]  /*18460*/  ULDC UR8, c[0x0][0x608] ;  /* 0x0001820000087ab9 */ /* 0x000fc60000000800 */
[--C-:B------:R-:W-:Y:S02]  /*18470*/  SHF.R.U64 R12, R10, UR8, R3.reuse ;  /* 0x000000080a0c7c19 */ /* 0x100fe40008001203 */
[----:B------:R-:W-:Y:S01]  /*18480*/  SHF.R.U32.HI R3, RZ, UR8, R3 ;  /* 0x00000008ff037c19 */ /* 0x000fe20008011603 */
[----:B------:R-:W-:-:S03]  /*18490*/  ULDC UR8, c[0x0][0x658] ;  /* 0x0001960000087ab9 */ /* 0x000fc60000000800 */
[--C-:B------:R-:W-:Y:S02]  /*184a0*/  SHF.R.U64 R11, R12, UR8, R3.reuse ;  /* 0x000000080c0b7c19 */ /* 0x100fe40008001203 */
[----:B------:R-:W-:-:S03]  /*184b0*/  SHF.R.U32.HI R13, RZ, UR8, R3 ;  /* 0x00000008ff0d7c19 */ /* 0x000fc60008011603 */
[----:B------:R-:W-:Y:S01]  /*184c0*/  IMAD.MOV.U32 R2, RZ, RZ, R11 ;  /* 0x000000ffff027224 */ /* 0x000fe200078e000b */
[----:B------:R-:W-:Y:S01]  /*184d0*/  MOV R3, R13 ;  /* 0x0000000d00037202 */ /* 0x000fe20000000f00 */
[----:B------:R-:W-:Y:S06]  /*184e0*/  @!P0 BRA `(.L_x_560) ;  /* 0x0000000000288947 */ /* 0x000fec0003800000 */
        /* <DEDUP_REMOVED lines=10> */
.L_x_560:
[----:B------:R-:W-:Y:S01]  /*18590*/  ULDC UR8, c[0x0][0x648] ;  /* 0x0001920000087ab9 */ /* 0x000fe20000000800 */
[----:B------:R-:W-:Y:S01]  /*185a0*/  LOP3.LUT R12, R12, UR7, RZ, 0xc0, !PT ;  /* 0x000000070c0c7c12 */ /* 0x000fe2000f8ec0ff */
[----:B------:R-:W-:Y:S01]  /*185b0*/  UISETP.NE.AND UP0, UPT, UR45, URZ, UPT ;  /* 0x0000003f2d00728c */ /* 0x000fe2000bf05270 */
[----:B------:R-:W-:Y:S01]  /*185c0*/  SHF.R.U64 R3, R2, UR8, R3 ;  /* 0x0000000802037c19 */ /* 0x000fe20008001203 */
[----:B------:R-:W-:Y:S01]  /*185d0*/  ULDC UR8, c[0x0][0x638] ;  /* 0x00018e0000087ab9 */ /* 0x000fe20000000800 */
[----:B------:R-:W-:Y:S02]  /*185e0*/  IMAD.MOV.U32 R4, RZ, RZ, 0x1 ;  /* 0x00000001ff047424 */ /* 0x000fe400078e00ff */
[C---:B------:R-:W-:Y:S01]  /*185f0*/  IADD3 R2, -R3.reuse, RZ, RZ ;  /* 0x000000ff03027210 */ /* 0x040fe20007ffe1ff */
[----:B------:R-:W-:Y:S01]  /*18600*/  IMAD R12, R3, UR5, R12 ;  /* 0x00000005030c7c24 */ /* 0x000fe2000f8e020c */
[----:B------:R-:W-:Y:S02]  /*18610*/  PLOP3.LUT P0, PT, PT, PT, UP0, 0x40, 0x0 ;  /* 0x000000000000781c */ /* 0x000fe40003f0e808 */
[----:B------:R-:W-:Y:S01]  /*18620*/  PLOP3.LUT P1, PT, PT, PT, UP0, 0x40, 0x0 ;  /* 0x000000000000781c */ /* 0x000fe20003f2e808 */
[----:B------:R-:W-:Y:S01]  /*18630*/  IMAD R11, R2, UR8, R11 ;  /* 0x00000008020b7c24 */ /* 0x000fe2000f8e020b */
[----:B------:R-:W-:Y:S01]  /*18640*/  ULDC UR8, c[0x0][0x610] ;  /* 0x0001840000087ab9 */ /* 0x000fe20000000800 */
[----:B------:R-:W-:Y:S01]  /*18650*/  LOP3.LUT R2, R10, UR4, RZ, 0xc0, !PT ;  /* 0x000000040a027c12 */ /* 0x000fe2000f8ec0ff */
[----:B------:R-:W-:Y:S01]  /*18660*/  IMAD R7, R12, UR8, R7 ;  /* 0x000000080c077c24 */ /* 0x000fe2000f8e0207 */
[----:B------:R-:W-:-:S03]  /*18670*/  ULDC UR8, c[0x0][0x600] ;  /* 0x0001800000087ab9 */ /* 0x000fc60000000800 */
[----:B------:R-:W-:-:S05]  /*18680*/  IMAD R2, R11, UR8, R2 ;  /* 0x000000080b027c24 */ /* 0x000fca000f8e0202 */
[----:B------:R-:W-:Y:S02]  /*18690*/  SEL R3, R2, R7, P0 ;  /* 0x0000000702037207 */ /* 0x000fe40000000000 */
[----:B------:R-:W-:-:S07]  /*186a0*/  SEL R2, R7, R2, P1 ;  /* 0x0000000207027207 */ /* 0x000fce0000800000 */
.L_x_558:
[----:B------:R-:W-:Y:S05]  /*186b0*/  BSYNC B1 ;  /* 0x0000000000017941 */ /* 0x000fea0003800000 */
.L_x_557:
[----:B------:R-:W-:-:S13]  /*186c0*/  LOP3.LUT P0, RZ, R4, 0xff, RZ, 0xc0, !PT ;  /* 0x000000ff04ff7812 */ /* 0x000fda000780c0ff */
[----:B------:R-:W-:Y:S05]  /*186d0*/  @P0 BRA `(.L_x_561) ;  /* 0xfffffff000fc0947 */ /* 0x000fea000383ffff */
[----:B------:R-:W-:Y:S05]  /*186e0*/  BSYNC B0 ;  /* 0x0000000000007941 */ /* 0x000fea0003800000 */
.L_x_550:
[----:B------:R-:W-:-:S03]  /*186f0*/  UMOV UR8, 0xffffffff ;  /* 0xffffffff00087882 */ /* 0x000fc60000000000 */
[----:B------:R-:W-:Y:S05]  /*18700*/  BRA.DIV UR8, `(.L_x_562) ;  /* 0x0000000208f47947 */ /* 0x000fea000b800000 */
[----:B------:R-:W-:-:S13]  /*18710*/  ELECT P6, URZ, PT ;  /* 0x00000000003f782f */ /* 0x000fda00038c0000 */
.L_x_575:
[----:B------:R-:W-:Y:S04]  /*18720*/  BSSY B0, `(.L_x_563) ;  /* 0x0000023000007945 */ /* 0x000fe80003800000 */
[----:B------:R-:W-:Y:S05]  /*18730*/  @!P6 BRA `(.L_x_564) ;  /* 0x000000000084e947 */ /* 0x000fea0003800000 */
[----:B------:R-:W-:-:S04]  /*18740*/  ULOP3.LUT UR8, UR40, 0x2, URZ, 0xfc, !UPT ;  /* 0x0000000228087892 */ /* 0x000fc8000f8efc3f */
[----:B------:R-:W-:-:S06]  /*18750*/  UISETP.NE.AND UP0, UPT, UR8, 0x3, UPT ;  /* 0x000000030800788c */ /* 0x000fcc000bf05270 */
[----:B------:R-:W-:-:S13]  /*18760*/  PLOP3.LUT P0, PT, PT, PT, UP0, 0x80, 0x0 ;  /* 0x000000000000781c */ /* 0x000fda0003f0f008 */
[----:B------:R-:W-:Y:S05]  /*18770*/  @!P0 BRA `(.L_x_565) ;  /* 0x0000000000048947 */ /* 0x000fea0003800000 */
[----:B------:R-:W-:Y:S01]  /*18780*/  BPT.TRAP 0x1 ;  /* 0x000000040000795c */ /* 0x000fe20000300000 */
.L_x_565:
[----:B------:R-:W0:Y:S01]  /*18790*/  S2R R3, SR_CgaCtaId ;  /* 0x0000000000037919 */ /* 0x000e220000008800 */
[----:B------:R-:W-:-:S04]  /*187a0*/  MOV R2, 0x400 ;  /* 0x0000040000027802 */ /* 0x000fc80000000f00 */
[----:B0-----:R-:W-:Y:S02]  /*187b0*/  LEA R3, R3, R2, 0x18 ;  /* 0x0000000203037211 */ /* 0x001fe400078ec0ff */
[----:B------:R-:W-:Y:S02]  /*187c0*/  SHF.L.U32 R2, R0, 0x1f, RZ ;  /* 0x0000001f00027819 */ /* 0x000fe400000006ff */
[----:B------:R-:W-:-:S04]  /*187d0*/  IADD3 R3, R3, 0x18, RZ ;  /* 0x0000001803037810 */ /* 0x000fc80007ffe0ff */
[----:B------:R-:W-:-:S04]  /*187e0*/  LEA R5, R6, R3, 0x3 ;  /* 0x0000000306057211 */ /* 0x000fc800078e18ff */
[----:B------:R-:W0:Y:S02]  /*187f0*/  SYNCS.PHASECHK.TRANS64.TRYWAIT P0, [R5+URZ], R2 ;  /* 0x00000002050075a7 */ /* 0x000e24000800017f */
[----:B0-----:R-:W-:Y:S05]  /*18800*/  @!P0 BRA `(.L_x_566) ;  /* 0x0000000000d48947 */ /* 0x001fea0003800000 */
.L_x_576:
[----:B------:R-:W-:-:S05]  /*18810*/  VIADD R6, R6, 0x1 ;  /* 0x0000000106067836 */ /* 0x000fca0000000000 */
[----:B------:R-:W-:-:S04]  /*18820*/  ISETP.NE.AND P0, PT, R6, 0x3, PT ;  /* 0x000000030600780c */ /* 0x000fc80003f05270 */
[----:B0-----:R-:W-:Y:S02]  /*18830*/  SEL R5, RZ, 0x1, P0 ;  /* 0x00000001ff057807 */ /* 0x001fe40000000000 */
[----:B------:R-:W-:Y:S02]  /*18840*/  SEL R6, R6, RZ, P0 ;  /* 0x000000ff06067207 */ /* 0x000fe40000000000 */
[----:B------:R-:W-:Y:S02]  /*18850*/  LOP3.LUT R5, R0, R5, RZ, 0x3c, !PT ;  /* 0x0000000500057212 */ /* 0x000fe400078e3cff */
[----:B------:R-:W-:Y:S02]  /*18860*/  LEA R7, R6, R3, 0x3 ;  /* 0x0000000306077211 */ /* 0x000fe400078e18ff */
[----:B------:R-:W-:-:S04]  /*18870*/  SHF.L.U32 R0, R5, 0x1f, RZ ;  /* 0x0000001f05007819 */ /* 0x000fc800000006ff */
[----:B------:R-:W0:Y:S02]  /*18880*/  SYNCS.PHASECHK.TRANS64.TRYWAIT P0, [R7+URZ], R0 ;  /* 0x00000000070075a7 */ /* 0x000e24000800017f */
[----:B0-----:R-:W-:Y:S05]  /*18890*/  @!P0 BRA `(.L_x_567) ;  /* 0x0000000000c48947 */ /* 0x001fea0003800000 */
.L_x_577:
[----:B0-----:R-:W-:-:S04]  /*188a0*/  IADD3 R0, R6, 0x1, RZ ;  /* 0x0000000106007810 */ /* 0x001fc80007ffe0ff */
[----:B------:R-:W-:-:S04]  /*188b0*/  ISETP.NE.AND P0, PT, R0, 0x3, PT ;  /* 0x000000030000780c */ /* 0x000fc80003f05270 */
[----:B------:R-:W-:Y:S02]  /*188c0*/  SEL R2, RZ, 0x1, P0 ;  /* 0x00000001ff027807 */ /* 0x000fe40000000000 */
[----:B------:R-:W-:Y:S02]  /*188d0*/  SEL R0, R0, RZ, P0 ;  /* 0x000000ff00007207 */ /* 0x000fe40000000000 */
[----:B------:R-:W-:-:S03]  /*188e0*/  LOP3.LUT R2, R5, R2, RZ, 0x3c, !PT ;  /* 0x0000000205027212 */ /* 0x000fc600078e3cff */
[----:B------:R-:W-:Y:S01]  /*188f0*/  IMAD R3, R0, 0x8, R3 ;  /* 0x0000000800037824 */ /* 0x000fe200078e0203 */
[----:B------:R-:W-:-:S07]  /*18900*/  SHF.L.U32 R0, R2, 0x1f, RZ ;  /* 0x0000001f02007819 */ /* 0x000fce00000006ff */
.L_x_568:
[----:B0-----:R0:W1:Y:S02]  /*18910*/  SYNCS.PHASECHK.TRANS64.TRYWAIT P0, [R3+URZ], R0 ;  /* 0x00000000030075a7 */ /* 0x001064000800017f */
[----:B-1----:R-:W-:Y:S05]  /*18920*/  @!P0 NANOSLEEP.SYNCS 0x989680 ;  /* 0x009896800000895d */ /* 0x002fea0003900000 */
[----:B------:R-:W1:Y:S02]  /*18930*/  @!P0 SYNCS.PHASECHK.TRANS64 P0, [R3+URZ], R0 ;  /* 0x00000000030085a7 */ /* 0x000e64000800007f */
[----:B-1----:R-:W-:Y:S05]  /*18940*/  @!P0 BRA `(.L_x_568) ;  /* 0xfffffffc00f08947 */ /* 0x002fea000383ffff */
.L_x_564:
[----:B------:R-:W-:Y:S05]  /*18950*/  BSYNC B0 ;  /* 0x0000000000007941 */ /* 0x000fea0003800000 */
.L_x_563:
[----:B------:R-:W-:Y:S05]  /*18960*/  EXIT ;  /* 0x000000000000794d */ /* 0x000fea0003800000 */
.L_x_21:
[----:B-1----:R1:W2:Y:S02]  /*18970*/  SYNCS.PHASECHK.TRANS64.TRYWAIT P1, [R4+URZ], R3 ;  /* 0x00000003040075a7 */ /* 0x0022a4000802017f */
[----:B--2---:R-:W-:Y:S05]  /*18980*/  @!P1 NANOSLEEP.SYNCS 0x989680 ;  /* 0x009896800000995d */ /* 0x004fea0003900000 */
[----:B------:R-:W2:Y:S02]  /*18990*/  @!P1 SYNCS.PHASECHK.TRANS64 P1, [R4+URZ], R3 ;  /* 0x00000003040095a7 */ /* 0x000ea4000802007f */
[----:B--2---:R-:W-:Y:S05]  /*189a0*/  @!P1 BRA `(.L_x_21) ;  /* 0xfffffffc00f09947 */ /* 0x004fea000383ffff */
[----:B------:R-:W-:Y:S05]  /*189b0*/  BRA `(.L_x_20) ;  /* 0xfffffe8c00507947 */ /* 0x000fea000383ffff */
.L_x_26:
[----:B-1----:R1:W2:Y:S02]  /*189c0*/  SYNCS.PHASECHK.TRANS64.TRYWAIT P1, [R3+URZ], R4 ;  /* 0x00000004030075a7 */ /* 0x0022a4000802017f */
[----:B--2---:R-:W-:Y:S05]  /*189d0*/  @!P1 NANOSLEEP.SYNCS 0x989680 ;  /* 0x009896800000995d */ /* 0x004fea0003900000 */
[----:B------:R-:W2:Y:S02]  /*189e0*/  @!P1 SYNCS.PHASECHK.TRANS64 P1, [R3+URZ], R4 ;  /* 0x00000004030095a7 */ /* 0x000ea4000802007f */
[----:B--2---:R-:W-:Y:S05]  /*189f0*/  @!P1 BRA `(.L_x_26) ;  /* 0xfffffffc00f09947 */ /* 0x004fea000383ffff */
[----:B------:R-:W-:Y:S05]  /*18a00*/  BRA `(.L_x_25) ;  /* 0xfffffec000e07947 */ /* 0x000fea000383ffff */
.L_x_551:
[----:B------:R-:W-:Y:S01]  /*18a10*/  BSSY B1, `(.L_x_569) ;  /* 0x0000006000017945 */ /* 0x000fe20003800000 */
[----:B------:R-:W-:-:S07]  /*18a20*/  MOV R15, 0xffffffff ;  /* 0xffffffff000f7802 */ /* 0x000fce0000000f00 */
[----:B------:R-:W-:Y:S05]  /*18a30*/  WARPSYNC.COLLECTIVE R15, `(.L_x_570) ;  /* 0x000000000f0c7348 */ /* 0x000fea0003c00000 */
[----:B------:R-:W-:Y:S02]  /*18a40*/  ELECT P6, UR62, PT ;  /* 0x00000000003e782f */ /* 0x000fe400038c0000 */
[----:B------:R-:W-:Y:S01]  /*18a50*/  MOV R14, UR62 ;  /* 0x0000003e000e7c02 */ /* 0x000fe20008000f00 */
[----:B------:R-:W-:Y:S10]  /*18a60*/  ENDCOLLECTIVE ;  /* 0x000000000000791b */ /* 0x000ff40003800000 */
.L_x_570:
[----:B------:R-:W-:Y:S05]  /*18a70*/  BSYNC B1 ;  /* 0x0000000000017941 */ /* 0x000fea0003800000 */
.L_x_569:
[----:B------:R-:W-:Y:S05]  /*18a80*/  BRA `(.L_x_571) ;  /* 0xfffffff0001c7947 */ /* 0x000fea000383ffff */
.L_x_554:
[----:B0-----:R0:W2:Y:S02]  /*18a90*/  SYNCS.PHASECHK.TRANS64.TRYWAIT P0, [R10+URZ+0x18], R5 ;  /* 0x000018050a0075a7 */ /* 0x0010a4000800017f */
[----:B--2---:R-:W-:Y:S05]  /*18aa0*/  @!P0 NANOSLEEP.SYNCS 0x989680 ;  /* 0x009896800000895d */ /* 0x004fea0003900000 */
[----:B------:R-:W2:Y:S02]  /*18ab0*/  @!P0 SYNCS.PHASECHK.TRANS64 P0, [R10+URZ+0x18], R5 ;  /* 0x000018050a0085a7 */ /* 0x000ea4000800007f */
[----:B--2---:R-:W-:Y:S05]  /*18ac0*/  @!P0 BRA `(.L_x_554) ;  /* 0xfffffffc00f08947 */ /* 0x004fea000383ffff */
[----:B------:R-:W-:Y:S05]  /*18ad0*/  BRA `(.L_x_572) ;  /* 0xfffffff0005c7947 */ /* 0x000fea000383ffff */
.L_x_562:
[----:B------:R-:W-:Y:S01]  /*18ae0*/  BSSY B0, `(.L_x_573) ;  /* 0x0000006000007945 */ /* 0x000fe20003800000 */
[----:B------:R-:W-:-:S07]  /*18af0*/  MOV R15, 0xffffffff ;  /* 0xffffffff000f7802 */ /* 0x000fce0000000f00 */
[----:B------:R-:W-:Y:S05]  /*18b00*/  WARPSYNC.COLLECTIVE R15, `(.L_x_574) ;  /* 0x000000000f0c7348 */ /* 0x000fea0003c00000 */
[----:B------:R-:W-:Y:S02]  /*18b10*/  ELECT P6, UR62, PT ;  /* 0x00000000003e782f */ /* 0x000fe400038c0000 */
[----:B------:R-:W-:Y:S01]  /*18b20*/  MOV R14, UR62 ;  /* 0x0000003e000e7c02 */ /* 0x000fe20008000f00 */
[----:B------:R-:W-:Y:S10]  /*18b30*/  ENDCOLLECTIVE ;  /* 0x000000000000791b */ /* 0x000ff40003800000 */
.L_x_574:
[----:B------:R-:W-:Y:S05]  /*18b40*/  BSYNC B0 ;  /* 0x0000000000007941 */ /* 0x000fea0003800000 */
.L_x_573:
[----:B------:R-:W-:Y:S05]  /*18b50*/  BRA `(.L_x_575) ;  /* 0xfffffff800f07947 */ /* 0x000fea000383ffff */
.L_x_566:
[----:B0-----:R0:W1:Y:S02]  /*18b60*/  SYNCS.PHASECHK.TRANS64.TRYWAIT P0, [R5+URZ], R2 ;  /* 0x00000002050075a7 */ /* 0x001064000800017f */
[----:B-1----:R-:W-:Y:S05]  /*18b70*/  @!P0 NANOSLEEP.SYNCS 0x989680 ;  /* 0x009896800000895d */ /* 0x002fea0003900000 */
[----:B------:R-:W1:Y:S02]  /*18b80*/  @!P0 SYNCS.PHASECHK.TRANS64 P0, [R5+URZ], R2 ;  /* 0x00000002050085a7 */ /* 0x000e64000800007f */
[----:B-1----:R-:W-:Y:S05]  /*18b90*/  @!P0 BRA `(.L_x_566) ;  /* 0xfffffffc00f08947 */ /* 0x002fea000383ffff */
[----:B------:R-:W-:Y:S05]  /*18ba0*/  BRA `(.L_x_576) ;  /* 0xfffffffc00187947 */ /* 0x000fea000383ffff */
.L_x_567:
[----:B0-----:R0:W1:Y:S02]  /*18bb0*/  SYNCS.PHASECHK.TRANS64.TRYWAIT P0, [R7+URZ], R0 ;  /* 0x00000000070075a7 */ /* 0x001064000800017f */
[----:B-1----:R-:W-:Y:S05]  /*18bc0*/  @!P0 NANOSLEEP.SYNCS 0x989680 ;  /* 0x009896800000895d */ /* 0x002fea0003900000 */
[----:B------:R-:W1:Y:S02]  /*18bd0*/  @!P0 SYNCS.PHASECHK.TRANS64 P0, [R7+URZ], R0 ;  /* 0x00000000070085a7 */ /* 0x000e64000800007f */
[----:B-1----:R-:W-:Y:S05]  /*18be0*/  @!P0 BRA `(.L_x_567) ;  /* 0xfffffffc00f08947 */ /* 0x002fea000383ffff */
[----:B------:R-:W-:Y:S05]  /*18bf0*/  BRA `(.L_x_577) ;  /* 0xfffffffc00287947 */ /* 0x000fea000383ffff */
.L_x_578:
[----:B------:R-:W-:-:S00]  /*18c00*/  BRA `(.L_x_578) ;  /* 0xfffffffc00fc7947 */ /* 0x000fc0000383ffff */
[----:B------:R-:W-:-:S00]  /*18c10*/  NOP ;  /* 0x0000000000007918 */ /* 0x000fc00000000000 */
        /* <DEDUP_REMOVED lines=14> */
.L_x_579:


//--------------------- .nv.global.init           --------------------------
	.section	.nv.global.init,"aw",@progbits
.nv.global.init:
	.type		$str$22,@object
	.size		$str$22,($str$23 - $str$22)
$str$22:
        /*0000*/ 	.byte	0x6b, 0x5f, 0x74, 0x69, 0x6c, 0x65, 0x5f, 0x63, 0x6f, 0x75, 0x6e, 0x74, 0x20, 0x3e, 0x3d, 0x20
        /*0010*/ 	.byte	0x31, 0x00
	.type		$str$23,@object
	.size		$str$23,(__unnamed_1 - $str$23)
$str$23:
        /*0012*/ 	.byte	0x2f, 0x74, 0x6d, 0x70, 0x2f, 0x63, 0x75, 0x74, 0x6c, 0x61, 0x73, 0x73, 0x5f, 0x73, 0x77, 0x65
        /*0022*/ 	.byte	0x65, 0x70, 0x5f, 0x73, 0x72, 0x63, 0x2f, 0x69, 0x6e, 0x63, 0x6c, 0x75, 0x64, 0x65, 0x2f, 0x63
        /*0032*/ 	.byte	0x75, 0x74, 0x6c, 0x61, 0x73, 0x73, 0x2f, 0x67, 0x65, 0x6d, 0x6d, 0x2f, 0x63, 0x6f, 0x6c, 0x6c
        /*0042*/ 	.byte	0x65, 0x63, 0x74, 0x69, 0x76, 0x65, 0x2f, 0x73, 0x6d, 0x39, 0x30, 0x5f, 0x6d, 0x6d, 0x61, 0x5f
        /*0052*/ 	.byte	0x74, 0x6d, 0x61, 0x5f, 0x67, 0x6d, 0x6d, 0x61, 0x5f, 0x73, 0x73, 0x5f, 0x77, 0x61, 0x72, 0x70
        /*0062*/ 	.byte	0x73, 0x70, 0x65, 0x63, 0x69, 0x61, 0x6c, 0x69, 0x7a, 0x65, 0x64, 0x2e, 0x68, 0x70, 0x70, 0x00
	.type		__unnamed_1,@object
	.size		__unnamed_1,(.L_0 - __unnamed_1)
__unnamed_1:
        /* <DEDUP_REMOVED lines=177> */
        /*0b82*/ 	.byte	0x69, 0x64, 0x65, 0x6e, 0x74, 0x69, 0x74, 0x79, 0x5d, 0x00
.L_0:


//--------------------- .nv.shared._ZN7cutlass13device_kernelINS_4gemm6kernel13GemmUniversalIN4cute5tupleIJiiiiEEENS1_10collective13CollectiveMmaINS1_34MainloopSm90TmaGmmaWarpSpecializedILi3ENS5_IJNS4_1CILi4EEENSA_ILi2EEENSA_ILi1EEEEEENS1_35KernelTmaWarpSpecializedCooperativeEEENS5_IJNSA_ILi256EEESH_NSA_ILi32EEEEEEfNS5_IJlSD_lEEEfSK_NS4_8TiledMMAINS4_8MMA_AtomIJNS4_4SM904GMMA30MMA_64x256x8_F32TF32TF32_SS_TNILNSO_7ScaleInE1ELSQ_1EEEEEENS4_6LayoutINS5_IJSC_SD_SD_EEENS5_IJSD_NSA_ILi0EEESV_EEEEENS5_IJNS4_10UnderscoreESY_SY_EEEEENS4_23SM90_TMA_LOAD_MULTICASTENS4_14ComposedLayoutINS4_7SwizzleILi3ELi4ELi3EEENS4_18smem_ptr_flag_bitsILi32EEENST_INS5_IJNSA_ILi8EEESI_EEENS5_IJSI_SD_EEEEEEEvNS4_8identityES11_S1B_vS1C_EENS_8epilogue10collective6detail29Sm90TmaWarpSpecializedAdapterINS1F_15DefaultEpilogueIfSK_SK_NS1E_6thread17LinearCombinationIfLi1EffLNS1J_9ScaleType4KindE0ELNS_15FloatRoundStyleE2EfEENS1_15EpilogueDefaultEEEEEvvEEEEvNT_6ParamsE --------------------------
	.section	.nv.shared._ZN7cutlass13device_kernelINS_4gemm6kernel13GemmUniversalIN4cute5tupleIJiiiiEEENS1_10collective13CollectiveMmaINS1_34MainloopSm90TmaGmmaWarpSpecializedILi3ENS5_IJNS4_1CILi4EEENSA_ILi2EEENSA_ILi1EEEEEENS1_35KernelTmaWarpSpecializedCooperativeEEENS5_IJNSA_ILi256EEESH_NSA_ILi32EEEEEEfNS5_IJlSD_lEEEfSK_NS4_8TiledMMAINS4_8MMA_AtomIJNS4_4SM904GMMA30MMA_64x256x8_F32TF32TF32_SS_TNILNSO_7ScaleInE1ELSQ_1EEEEEENS4_6LayoutINS5_IJSC_SD_SD_EEENS5_IJSD_NSA_ILi0EEESV_EEEEENS5_IJNS4_10UnderscoreESY_SY_EEEEENS4_23SM90_TMA_LOAD_MULTICASTENS4_14ComposedLayoutINS4_7SwizzleILi3ELi4ELi3EEENS4_18smem_ptr_flag_bitsILi32EEENST_INS5_IJNSA_ILi8EEESI_EEENS5_IJSI_SD_EEEEEEEvNS4_8identityES11_S1B_vS1C_EENS_8epilogue10collective6detail29Sm90TmaWarpSpecializedAdapterINS1F_15DefaultEpilogueIfSK_SK_NS1E_6thread17LinearCombinationIfLi1EffLNS1J_9ScaleType4KindE0ELNS_15FloatRoundStyleE2EfEENS1_15EpilogueDefaultEEEEEvvEEEEvNT_6ParamsE,"aw",@nobits
	.sectionflags	@""
	.align	16
	.zero		1024


//--------------------- .nv.shared.reserved.0     --------------------------
	.section	.nv.shared.reserved.0,"aw",@nobits
	.weak		__nv_reservedSMEM_offset_0_alias
	.size		__nv_reservedSMEM_offset_0_alias, 0, 0
	.other		__nv_reservedSMEM_offset_0_alias,@"STO_CUDA_RESERVED_SHARED STV_DEFAULT"
__nv_reservedSMEM_offset_0_alias:
	.zero		0


//--------------------- .nv.global                --------------------------
	.section	.nv.global,"aw",@nobits
.nv.global:
	.type		_ZN40_INTERNAL_760d4f75_4_k_cu_9ecea0b6_268594cute1_E,@object
	.size		_ZN40_INTERNAL_760d4f75_4_k_cu_9ecea0b6_268594cute1_E,(_ZN40_INTERNAL_760d4f75_4_k_cu_9ecea0b6_268594cuda3std3__45__cpo6cbeginE - _ZN40_INTERNAL_760d4f75_4_k_cu_9ecea0b6_268594cute1_E)
_ZN40_INTERNAL_760d4f75_4_k_cu_9ecea0b6_268594cute1_E:
	.zero		1
	.type		_ZN40_INTERNAL_760d4f75_4_k_cu_9ecea0b6_268594cuda3std3__45__cpo6cbeginE,@object
	.size		_ZN40_INTERNAL_760d4f75_4_k_cu_9ecea0b6_268594cuda3std3__45__cpo6cbeginE,(_ZN40_INTERNAL_760d4f75_4_k_cu_9ecea0b6_268594cuda3std3__48in_placeE - _ZN40_INTERNAL_760d4f75_4_k_cu_9ecea0b6_268594cuda3std3__45__cpo6cbeginE)
_ZN40_INTERNAL_760d4f75_4_k_cu_9ecea0b6_268594cuda3std3__45__cpo6cbeginE:
	.zero		1
	.type		_ZN40_INTERNAL_760d4f75_4_k_cu_9ecea0b6_268594cuda3std3__48in_placeE,@object
	.size		_ZN40_INTERNAL_760d4f75_4_k_cu_9ecea0b6_268594cuda3std3__48in_placeE,(_ZN40_INTERNAL_760d4f75_4_k_cu_9ecea0b6_268594cuda3std6ranges3__45__cpo9iter_moveE - _ZN40_INTERNAL_760d4f75_4_k_cu_9ecea0b6_268594cuda3std3__48in_placeE)
_ZN40_INTERNAL_760d4f75_4_k_cu_9ecea0b6_268594cuda3std3__48in_placeE:
	.zero		1
	.type		_ZN40_INTERNAL_760d4f75_4_k_cu_9ecea0b6_268594cuda3std6ranges3__45__cpo9iter_moveE,@object
	.size		_ZN40_INTERNAL_760d4f75_4_k_cu_9ecea0b6_268594cuda3std6ranges3__45__cpo9iter_moveE,(_ZN40_INTERNAL_760d4f75_4_k_cu_9ecea0b6_268594cuda3std3__45__cpo5beginE - _ZN40_INTERNAL_760d4f75_4_k_cu_9ecea0b6_268594cuda3std6ranges3__45__cpo9iter_moveE)
_ZN40_INTERNAL_760d4f75_4_k_cu_9ecea0b6_268594cuda3std6ranges3__45__cpo9iter_moveE:
	.zero		1
	.type		_ZN40_INTERNAL_760d4f75_4_k_cu_9ecea0b6_268594cuda3std3__45__cpo5beginE,@object
	.size		_ZN40_INTERNAL_760d4f75_4_k_cu_9ecea0b6_268594cuda3std3__45__cpo5beginE,(_ZN40_INTERNAL_760d4f75_4_k_cu_9ecea0b6_268594cuda3std3__442_GLOBAL__N__760d4f75_4_k_cu_9ecea0b6_268596ignoreE - _ZN40_INTERNAL_760d4f75_4_k_cu_9ecea0b6_268594cuda3std3__45__cpo5beginE)
_ZN40_INTERNAL_760d4f75_4_k_cu_9ecea0b6_268594cuda3std3__45__cpo5beginE:
	.zero		1
	.type		_ZN40_INTERNAL_760d4f75_4_k_cu_9ecea0b6_268594cuda3std3__442_GLOBAL__N__760d4f75_4_k_cu_9ecea0b6_268596ignoreE,@object
	.size		_ZN40_INTERNAL_760d4f75_4_k_cu_9ecea0b6_268594cuda3std3__442_GLOBAL__N__760d4f75_4_k_cu_9ecea0b6_268596ignoreE,(_ZN40_INTERNAL_760d4f75_4_k_cu_9ecea0b6_268594cute7productE - _ZN40_INTERNAL_760d4f75_4_k_cu_9ecea0b6_268594cuda3std3__442_GLOBAL__N__760d4f75_4_k_cu_9ecea0b6_268596ignoreE)
_ZN40_INTERNAL_760d4f75_4_k_cu_9ecea0b6_268594cuda3std3__442_GLOBAL__N__760d4f75_4_k_cu_9ecea0b6_268596ignoreE:
	.zero		1
	.type		_ZN40_INTERNAL_760d4f75_4_k_cu_9ecea0b6_268594cute7productE,@object
	.size		_ZN40_INTERNAL_760d4f75_4_k_cu_9ecea0b6_268594cute7productE,(_ZN40_INTERNAL_760d4f75_4_k_cu_9ecea0b6_268594cuda3std3__45__cpo3endE - _ZN40_INTERNAL_760d4f75_4_k_cu_9ecea0b6_268594cute7productE)
_ZN40_INTERNAL_760d4f75_4_k_cu_9ecea0b6_268594cute7productE:
	.zero		1
	.type		_ZN40_INTERNAL_760d4f75_4_k_cu_9ecea0b6_268594cuda3std3__45__cpo3endE,@object
	.size		_ZN40_INTERNAL_760d4f75_4_k_cu_9ecea0b6_268594cuda3std3__45__cpo3endE,(_ZN40_INTERNAL_760d4f75_4_k_cu_9ecea0b6_268594cuda3std3__419piecewise_constructE - _ZN40_INTERNAL_760d4f75_4_k_cu_9ecea0b6_268594cuda3std3__45__cpo3endE)
_ZN40_INTERNAL_760d4f75_4_k_cu_9ecea0b6_268594cuda3std3__45__cpo3endE:
	.zero		1
	.type		_ZN40_INTERNAL_760d4f75_4_k_cu_9ecea0b6_268594cuda3std3__419piecewise_constructE,@object
	.size		_ZN40_INTERNAL_760d4f75_4_k_cu_9ecea0b6_268594cuda3std3__419piecewise_constructE,(_ZN40_INTERNAL_760d4f75_4_k_cu_9ecea0b6_268594cuda3std3__45__cpo4cendE - _ZN40_INTERNAL_760d4f75_4_k_cu_9ecea0b6_268594cuda3std3__419piecewise_constructE)
_ZN40_INTERNAL_760d4f75_4_k_cu_9ecea0b6_268594cuda3std3__419piecewise_constructE:
	.zero		1
	.type		_ZN40_INTERNAL_760d4f75_4_k_cu_9ecea0b6_268594cuda3std3__45__cpo4cendE,@object
	.size		_ZN40_INTERNAL_760d4f75_4_k_cu_9ecea0b6_268594cuda3std3__45__cpo4cendE,(_ZN40_INTERNAL_760d4f75_4_k_cu_9ecea0b6_268594cuda3std6ranges3__45__cpo4swapE - _ZN40_INTERNAL_760d4f75_4_k_cu_9ecea0b6_268594cuda3std3__45__cpo4cendE)
_ZN40_INTERNAL_760d4f75_4_k_cu_9ecea0b6_268594cuda3std3__45__cpo4cendE:
	.zero		1
	.type		_ZN40_INTERNAL_760d4f75_4_k_cu_9ecea0b6_268594cuda3std6ranges3__45__cpo4swapE,@object
	.size		_ZN40_INTERNAL_760d4f75_4_k_cu_9ecea0b6_268594cuda3std6ranges3__45__cpo4swapE,(.L_8 - _ZN40_INTERNAL_760d4f75_4_k_cu_9ecea0b6_268594cuda3std6ranges3__45__cpo4swapE)
_ZN40_INTERNAL_760d4f75_4_k_cu_9ecea0b6_268594cuda3std6ranges3__45__cpo4swapE:
	.zero		1
.L_8:


//--------------------- .nv.constant0._ZN7cutlass13device_kernelINS_4gemm6kernel13GemmUniversalIN4cute5tupleIJiiiiEEENS1_10collective13CollectiveMmaINS1_34MainloopSm90TmaGmmaWarpSpecializedILi3ENS5_IJNS4_1CILi4EEENSA_ILi2EEENSA_ILi1EEEEEENS1_35KernelTmaWarpSpecializedCooperativeEEENS5_IJNSA_ILi256EEESH_NSA_ILi32EEEEEEfNS5_IJlSD_lEEEfSK_NS4_8TiledMMAINS4_8MMA_AtomIJNS4_4SM904GMMA30MMA_64x256x8_F32TF32TF32_SS_TNILNSO_7ScaleInE1ELSQ_1EEEEEENS4_6LayoutINS5_IJSC_SD_SD_EEENS5_IJSD_NSA_ILi0EEESV_EEEEENS5_IJNS4_10UnderscoreESY_SY_EEEEENS4_23SM90_TMA_LOAD_MULTICASTENS4_14ComposedLayoutINS4_7SwizzleILi3ELi4ELi3EEENS4_18smem_ptr_flag_bitsILi32EEENST_INS5_IJNSA_ILi8EEESI_EEENS5_IJSI_SD_EEEEEEEvNS4_8identityES11_S1B_vS1C_EENS_8epilogue10collective6detail29Sm90TmaWarpSpecializedAdapterINS1F_15DefaultEpilogueIfSK_SK_NS1E_6thread17LinearCombinationIfLi1EffLNS1J_9ScaleType4KindE0ELNS_15FloatRoundStyleE2EfEENS1_15EpilogueDefaultEEEEEvvEEEEvNT_6ParamsE --------------------------
	.section	.nv.constant0._ZN7cutlass13device_kernelINS_4gemm6kernel13GemmUniversalIN4cute5tupleIJiiiiEEENS1_10collective13CollectiveMmaINS1_34MainloopSm90TmaGmmaWarpSpecializedILi3ENS5_IJNS4_1CILi4EEENSA_ILi2EEENSA_ILi1EEEEEENS1_35KernelTmaWarpSpecializedCooperativeEEENS5_IJNSA_ILi256EEESH_NSA_ILi32EEEEEEfNS5_IJlSD_lEEEfSK_NS4_8TiledMMAINS4_8MMA_AtomIJNS4_4SM904GMMA30MMA_64x256x8_F32TF32TF32_SS_TNILNSO_7ScaleInE1ELSQ_1EEEEEENS4_6LayoutINS5_IJSC_SD_SD_EEENS5_IJSD_NSA_ILi0EEESV_EEEEENS5_IJNS4_10UnderscoreESY_SY_EEEEENS4_23SM90_TMA_LOAD_MULTICASTENS4_14ComposedLayoutINS4_7SwizzleILi3ELi4ELi3EEENS4_18smem_ptr_flag_bitsILi32EEENST_INS5_IJNSA_ILi8EEESI_EEENS5_IJSI_SD_EEEEEEEvNS4_8identityES11_S1B_vS1C_EENS_8epilogue10collective6detail29Sm90TmaWarpSpecializedAdapterINS1F_15DefaultEpilogueIfSK_SK_NS1E_6thread17LinearCombinationIfLi1EffLNS1J_9ScaleType4KindE0ELNS_15FloatRoundStyleE2EfEENS1_15EpilogueDefaultEEEEEvvEEEEvNT_6ParamsE,"a",@progbits
	.sectionflags	@""
	.align	4
.nv.constant0._ZN7cutlass13device_kernelINS_4gemm6kernel13GemmUniversalIN4cute5tupleIJiiiiEEENS1_10collective13CollectiveMmaINS1_34MainloopSm90TmaGmmaWarpSpecializedILi3ENS5_IJNS4_1CILi4EEENSA_ILi2EEENSA_ILi1EEEEEENS1_35KernelTmaWarpSpecializedCooperativeEEENS5_IJNSA_ILi256EEESH_NSA_ILi32EEEEEEfNS5_IJlSD_lEEEfSK_NS4_8TiledMMAINS4_8MMA_AtomIJNS4_4SM904GMMA30MMA_64x256x8_F32TF32TF32_SS_TNILNSO_7ScaleInE1ELSQ_1EEEEEENS4_6LayoutINS5_IJSC_SD_SD_EEENS5_IJSD_NSA_ILi0EEESV_EEEEENS5_IJNS4_10UnderscoreESY_SY_EEEEENS4_23SM90_TMA_LOAD_MULTICASTENS4_14ComposedLayoutINS4_7SwizzleILi3ELi4ELi3EEENS4_18smem_ptr_flag_bitsILi32EEENST_INS5_IJNSA_ILi8EEESI_EEENS5_IJSI_SD_EEEEEEEvNS4_8identityES11_S1B_vS1C_EENS_8epilogue10collective6detail29Sm90TmaWarpSpecializedAdapterINS1F_15DefaultEpilogueIfSK_SK_NS1E_6thread17LinearCombinationIfLi1EffLNS1J_9ScaleType4KindE0ELNS_15FloatRoundStyleE2EfEENS1_15EpilogueDefaultEEEEEvvEEEEvNT_6ParamsE:
	.zero		1664


//--------------------- SYMBOLS --------------------------

	.type		.nv.reservedSmem.offset0,@object
	.size		.nv.reservedSmem.offset0,0x4
	.type		__assertfail,@function
